	.target	sm_100a

	.elftype	@"ET_EXEC"


//--------------------- .note.nv.tkinfo           --------------------------
	.section	.note.nv.tkinfo,"",@"SHT_NOTE"
	.sectionflags	@"SHF_NOTE_NV_TKINFO"
	.tkinfo
        /*0018*/ 	.word	0x00000002
        /*0030*/ 	.string	""
        /*0030*/ 	.string	"ptxas"
        /*0030*/ 	.string	"Cuda compilation tools, release 13.0, V13.0.88"
        /*0030*/ 	.string	"Build cuda_13.0.r13.0/compiler.36424714_0"
        /*0030*/ 	.string	"-arch sm_100a -m 64 "



//--------------------- .note.nv.cuinfo           --------------------------
	.section	.note.nv.cuinfo,"",@"SHT_NOTE"
	.sectionflags	@"SHF_NOTE_NV_CUINFO"
        /*0018*/ 	.short	0x0002
        /*001a*/ 	.short	0x0064
        /*001c*/ 	.short	0x0082
	.zero		2


//--------------------- .nv.info                  --------------------------
	.section	.nv.info,"",@"SHT_CUDA_INFO"
	.align	4


	//----- nvinfo : EIATTR_REGCOUNT
	.align		4
        /*0000*/ 	.byte	0x04, 0x2f
        /*0002*/ 	.short	(.L_19 - .L_18)
	.align		4
.L_18:
        /*0004*/ 	.word	index@(_ZN7cutlass13device_kernelINS_4gemm6kernel13GemmUniversalIN4cute5tupleIJiiiiEEENS1_10collective13CollectiveMmaINS1_35MainloopSm100TmaUmmaWarpSpecializedILi5ELi2ELi4ENS5_IJNS4_1CILi1EEENSA_ILi2EEESB_EEEEENS5_IJNSA_ILi128EEENSA_ILi64EEENSA_ILi32EEEEEENS_12float_e5m2_tENS5_IJlSB_lEEESJ_SK_NS4_8TiledMMAINS4_8MMA_AtomIJNS4_10MMA_TraitsINS4_19SM100_MMA_F8F6F4_SSEJSJ_SJ_fSF_SG_NS4_17integral_constantINS4_4UMMA5MajorELSR_0EEESS_NSP_INSQ_7ScaleInELST_0EEESU_EEEEEENS4_6LayoutINS5_IJSB_SB_SB_EEENS5_IJNSA_ILi0EEESZ_SZ_EEEEENS5_IJNS4_10UnderscoreES12_S12_EEEEENS4_23SM90_TMA_LOAD_MULTICASTENS4_14ComposedLayoutINS4_7SwizzleILi1ELi4ELi3EEENS4_18smem_ptr_flag_bitsILi8EEENSX_INS5_IJNSA_ILi8EEESH_EEENS5_IJSH_SB_EEEEEEEvNS4_8identityENS4_13SM90_TMA_LOADES1F_vS1G_EENS_8epilogue10collective18CollectiveEpilogueINS1J_23Sm100TmaWarpSpecializedILi1ELi1ELi64ELb0ELb0EEEJSI_NS5_IJNSX_ISF_SB_EENSX_ISG_SB_EEEEESJ_SK_SJ_SK_NS1J_6fusion15FusionCallbacksIS1N_NS1R_17LinearCombinationISJ_fSJ_fLNS_15FloatRoundStyleE2EEESI_S1Q_JEEENS4_5SM1004TMEM4LOAD26SM100_TMEM_LOAD_32dp32b64xES1H_NS16_INS17_ILi2ELi4ELi3EEES1A_NSX_INS5_IJS1B_SG_EEENS5_IJSG_SB_EEEEEEENS4_39AutoVectorizingCopyWithAssumedAlignmentILi128EEENS4_14SM90_TMA_STOREES25_S27_S27_EEEvvEEEEvNT_6ParamsE)
        /*0008*/ 	.word	0x00000099


	//----- nvinfo : EIATTR_FRAME_SIZE
	.align		4
.L_19:
        /*000c*/ 	.byte	0x04, 0x11
        /*000e*/ 	.short	(.L_21 - .L_20)
	.align		4
.L_20:
        /*0010*/ 	.word	index@($__internal_2_$__cuda_sm10x_tcgen05_guardrail_trap_unallocated_columns_being_dealloced)
        /*0014*/ 	.word	0x00000000


	//----- nvinfo : EIATTR_FRAME_SIZE
	.align		4
.L_21:
        /*0018*/ 	.byte	0x04, 0x11
        /*001a*/ 	.short	(.L_23 - .L_22)
	.align		4
.L_22:
        /*001c*/ 	.word	index@($__internal_1_$__cuda_sm10x_tcgen05_guardrail_trap_phase_invalid_during_alloc)
        /*0020*/ 	.word	0x00000000


	//----- nvinfo : EIATTR_FRAME_SIZE
	.align		4
.L_23:
        /*0024*/ 	.byte	0x04, 0x11
        /*0026*/ 	.short	(.L_25 - .L_24)
	.align		4
.L_24:
        /*0028*/ 	.word	index@($__internal_0_$__cuda_sm10x_tcgen05_guardrail_trap_col_being_dealloced_not_returned_by_alloc)
        /*002c*/ 	.word	0x00000000


	//----- nvinfo : EIATTR_FRAME_SIZE
	.align		4
.L_25:
        /*0030*/ 	.byte	0x04, 0x11
        /*0032*/ 	.short	(.L_27 - .L_26)
	.align		4
.L_26:
        /*0034*/ 	.word	index@(_ZN7cutlass13device_kernelINS_4gemm6kernel13GemmUniversalIN4cute5tupleIJiiiiEEENS1_10collective13CollectiveMmaINS1_35MainloopSm100TmaUmmaWarpSpecializedILi5ELi2ELi4ENS5_IJNS4_1CILi1EEENSA_ILi2EEESB_EEEEENS5_IJNSA_ILi128EEENSA_ILi64EEENSA_ILi32EEEEEENS_12float_e5m2_tENS5_IJlSB_lEEESJ_SK_NS4_8TiledMMAINS4_8MMA_AtomIJNS4_10MMA_TraitsINS4_19SM100_MMA_F8F6F4_SSEJSJ_SJ_fSF_SG_NS4_17integral_constantINS4_4UMMA5MajorELSR_0EEESS_NSP_INSQ_7ScaleInELST_0EEESU_EEEEEENS4_6LayoutINS5_IJSB_SB_SB_EEENS5_IJNSA_ILi0EEESZ_SZ_EEEEENS5_IJNS4_10UnderscoreES12_S12_EEEEENS4_23SM90_TMA_LOAD_MULTICASTENS4_14ComposedLayoutINS4_7SwizzleILi1ELi4ELi3EEENS4_18smem_ptr_flag_bitsILi8EEENSX_INS5_IJNSA_ILi8EEESH_EEENS5_IJSH_SB_EEEEEEEvNS4_8identityENS4_13SM90_TMA_LOADES1F_vS1G_EENS_8epilogue10collective18CollectiveEpilogueINS1J_23Sm100TmaWarpSpecializedILi1ELi1ELi64ELb0ELb0EEEJSI_NS5_IJNSX_ISF_SB_EENSX_ISG_SB_EEEEESJ_SK_SJ_SK_NS1J_6fusion15FusionCallbacksIS1N_NS1R_17LinearCombinationISJ_fSJ_fLNS_15FloatRoundStyleE2EEESI_S1Q_JEEENS4_5SM1004TMEM4LOAD26SM100_TMEM_LOAD_32dp32b64xES1H_NS16_INS17_ILi2ELi4ELi3EEES1A_NSX_INS5_IJS1B_SG_EEENS5_IJSG_SB_EEEEEEENS4_39AutoVectorizingCopyWithAssumedAlignmentILi128EEENS4_14SM90_TMA_STOREES25_S27_S27_EEEvvEEEEvNT_6ParamsE)
        /*0038*/ 	.word	0x00000000


	//----- nvinfo : EIATTR_MIN_STACK_SIZE
	.align		4
.L_27:
        /*003c*/ 	.byte	0x04, 0x12
        /*003e*/ 	.short	(.L_29 - .L_28)
	.align		4
.L_28:
        /*0040*/ 	.word	index@(_ZN7cutlass13device_kernelINS_4gemm6kernel13GemmUniversalIN4cute5tupleIJiiiiEEENS1_10collective13CollectiveMmaINS1_35MainloopSm100TmaUmmaWarpSpecializedILi5ELi2ELi4ENS5_IJNS4_1CILi1EEENSA_ILi2EEESB_EEEEENS5_IJNSA_ILi128EEENSA_ILi64EEENSA_ILi32EEEEEENS_12float_e5m2_tENS5_IJlSB_lEEESJ_SK_NS4_8TiledMMAINS4_8MMA_AtomIJNS4_10MMA_TraitsINS4_19SM100_MMA_F8F6F4_SSEJSJ_SJ_fSF_SG_NS4_17integral_constantINS4_4UMMA5MajorELSR_0EEESS_NSP_INSQ_7ScaleInELST_0EEESU_EEEEEENS4_6LayoutINS5_IJSB_SB_SB_EEENS5_IJNSA_ILi0EEESZ_SZ_EEEEENS5_IJNS4_10UnderscoreES12_S12_EEEEENS4_23SM90_TMA_LOAD_MULTICASTENS4_14ComposedLayoutINS4_7SwizzleILi1ELi4ELi3EEENS4_18smem_ptr_flag_bitsILi8EEENSX_INS5_IJNSA_ILi8EEESH_EEENS5_IJSH_SB_EEEEEEEvNS4_8identityENS4_13SM90_TMA_LOADES1F_vS1G_EENS_8epilogue10collective18CollectiveEpilogueINS1J_23Sm100TmaWarpSpecializedILi1ELi1ELi64ELb0ELb0EEEJSI_NS5_IJNSX_ISF_SB_EENSX_ISG_SB_EEEEESJ_SK_SJ_SK_NS1J_6fusion15FusionCallbacksIS1N_NS1R_17LinearCombinationISJ_fSJ_fLNS_15FloatRoundStyleE2EEESI_S1Q_JEEENS4_5SM1004TMEM4LOAD26SM100_TMEM_LOAD_32dp32b64xES1H_NS16_INS17_ILi2ELi4ELi3EEES1A_NSX_INS5_IJS1B_SG_EEENS5_IJSG_SB_EEEEEEENS4_39AutoVectorizingCopyWithAssumedAlignmentILi128EEENS4_14SM90_TMA_STOREES25_S27_S27_EEEvvEEEEvNT_6ParamsE)
        /*0044*/ 	.word	0x00000000
.L_29:


//--------------------- .nv.compat                --------------------------
	.section	.nv.compat,"",@"SHT_CUDA_COMPAT_INFO"
	.align	4
        /*0000*/ 	.byte	0x02, 0x09, 0x01, 0x00, 0x02, 0x02, 0x02, 0x00, 0x02, 0x05, 0x05, 0x00, 0x03, 0x07, 0x01, 0x01
        /*0010*/ 	.byte	0x02, 0x03, 0x01, 0x00, 0x02, 0x06, 0x01, 0x00, 0x04, 0x0b, 0x08, 0x00, 0x09, 0x00, 0x00, 0x00
        /*0020*/ 	.byte	0x00, 0x00, 0x00, 0x00


//--------------------- .nv.info._ZN7cutlass13device_kernelINS_4gemm6kernel13GemmUniversalIN4cute5tupleIJiiiiEEENS1_10collective13CollectiveMmaINS1_35MainloopSm100TmaUmmaWarpSpecializedILi5ELi2ELi4ENS5_IJNS4_1CILi1EEENSA_ILi2EEESB_EEEEENS5_IJNSA_ILi128EEENSA_ILi64EEENSA_ILi32EEEEEENS_12float_e5m2_tENS5_IJlSB_lEEESJ_SK_NS4_8TiledMMAINS4_8MMA_AtomIJNS4_10MMA_TraitsINS4_19SM100_MMA_F8F6F4_SSEJSJ_SJ_fSF_SG_NS4_17integral_constantINS4_4UMMA5MajorELSR_0EEESS_NSP_INSQ_7ScaleInELST_0EEESU_EEEEEENS4_6LayoutINS5_IJSB_SB_SB_EEENS5_IJNSA_ILi0EEESZ_SZ_EEEEENS5_IJNS4_10UnderscoreES12_S12_EEEEENS4_23SM90_TMA_LOAD_MULTICASTENS4_14ComposedLayoutINS4_7SwizzleILi1ELi4ELi3EEENS4_18smem_ptr_flag_bitsILi8EEENSX_INS5_IJNSA_ILi8EEESH_EEENS5_IJSH_SB_EEEEEEEvNS4_8identityENS4_13SM90_TMA_LOADES1F_vS1G_EENS_8epilogue10collective18CollectiveEpilogueINS1J_23Sm100TmaWarpSpecializedILi1ELi1ELi64ELb0ELb0EEEJSI_NS5_IJNSX_ISF_SB_EENSX_ISG_SB_EEEEESJ_SK_SJ_SK_NS1J_6fusion15FusionCallbacksIS1N_NS1R_17LinearCombinationISJ_fSJ_fLNS_15FloatRoundStyleE2EEESI_S1Q_JEEENS4_5SM1004TMEM4LOAD26SM100_TMEM_LOAD_32dp32b64xES1H_NS16_INS17_ILi2ELi4ELi3EEES1A_NSX_INS5_IJS1B_SG_EEENS5_IJSG_SB_EEEEEEENS4_39AutoVectorizingCopyWithAssumedAlignmentILi128EEENS4_14SM90_TMA_STOREES25_S27_S27_EEEvvEEEEvNT_6ParamsE --------------------------
	.section	.nv.info._ZN7cutlass13device_kernelINS_4gemm6kernel13GemmUniversalIN4cute5tupleIJiiiiEEENS1_10collective13CollectiveMmaINS1_35MainloopSm100TmaUmmaWarpSpecializedILi5ELi2ELi4ENS5_IJNS4_1CILi1EEENSA_ILi2EEESB_EEEEENS5_IJNSA_ILi128EEENSA_ILi64EEENSA_ILi32EEEEEENS_12float_e5m2_tENS5_IJlSB_lEEESJ_SK_NS4_8TiledMMAINS4_8MMA_AtomIJNS4_10MMA_TraitsINS4_19SM100_MMA_F8F6F4_SSEJSJ_SJ_fSF_SG_NS4_17integral_constantINS4_4UMMA5MajorELSR_0EEESS_NSP_INSQ_7ScaleInELST_0EEESU_EEEEEENS4_6LayoutINS5_IJSB_SB_SB_EEENS5_IJNSA_ILi0EEESZ_SZ_EEEEENS5_IJNS4_10UnderscoreES12_S12_EEEEENS4_23SM90_TMA_LOAD_MULTICASTENS4_14ComposedLayoutINS4_7SwizzleILi1ELi4ELi3EEENS4_18smem_ptr_flag_bitsILi8EEENSX_INS5_IJNSA_ILi8EEESH_EEENS5_IJSH_SB_EEEEEEEvNS4_8identityENS4_13SM90_TMA_LOADES1F_vS1G_EENS_8epilogue10collective18CollectiveEpilogueINS1J_23Sm100TmaWarpSpecializedILi1ELi1ELi64ELb0ELb0EEEJSI_NS5_IJNSX_ISF_SB_EENSX_ISG_SB_EEEEESJ_SK_SJ_SK_NS1J_6fusion15FusionCallbacksIS1N_NS1R_17LinearCombinationISJ_fSJ_fLNS_15FloatRoundStyleE2EEESI_S1Q_JEEENS4_5SM1004TMEM4LOAD26SM100_TMEM_LOAD_32dp32b64xES1H_NS16_INS17_ILi2ELi4ELi3EEES1A_NSX_INS5_IJS1B_SG_EEENS5_IJSG_SB_EEEEEEENS4_39AutoVectorizingCopyWithAssumedAlignmentILi128EEENS4_14SM90_TMA_STOREES25_S27_S27_EEEvvEEEEvNT_6ParamsE,"",@"SHT_CUDA_INFO"
	.sectionflags	@""
	.align	4


	//----- nvinfo : EIATTR_CUDA_API_VERSION
	.align		4
        /*0000*/ 	.byte	0x04, 0x37
        /*0002*/ 	.short	(.L_31 - .L_30)
.L_30:
        /*0004*/ 	.word	0x00000082


	//----- nvinfo : EIATTR_KPARAM_INFO
	.align		4
.L_31:
        /*0008*/ 	.byte	0x04, 0x17
        /*000a*/ 	.short	(.L_33 - .L_32)
.L_32:
        /*000c*/ 	.word	0x00000000
        /*0010*/ 	.short	0x0000
        /*0012*/ 	.short	0x0000
        /*0014*/ 	.byte	0x00, 0xf0, 0x01, 0x20


	//----- nvinfo : EIATTR_AT_ENTRY_FRAGMENTS
	.align		4
.L_33:
        /*0018*/ 	.byte	0x04, 0x4f
        /*001a*/ 	.short	(.L_35 - .L_34)


	//   ....[0]....
.L_34:
        /*001c*/ 	.word	0x00000006


	//----- nvinfo : EIATTR_RESERVED_SMEM_USED
	.align		4
.L_35:
        /*0020*/ 	.byte	0x01, 0x41
	.zero		2


	//----- nvinfo : EIATTR_SPARSE_MMA_MASK
	.align		4
        /*0024*/ 	.byte	0x03, 0x50
        /*0026*/ 	.short	0x0000


	//----- nvinfo : EIATTR_TCGEN05_1CTA_USED
	.align		4
        /*0028*/ 	.byte	0x01, 0x51
	.zero		2


	//----- nvinfo : EIATTR_MAXREG_COUNT
	.align		4
        /*002c*/ 	.byte	0x03, 0x1b
        /*002e*/ 	.short	0x00ff


	//----- nvinfo : EIATTR_NUM_BARRIERS
	.align		4
        /*0030*/ 	.byte	0x02, 0x4c
        /*0032*/ 	.byte	0x07
	.zero		1


	//----- nvinfo : EIATTR_EXTERNS
	.align		4
        /*0034*/ 	.byte	0x04, 0x0f
        /*0036*/ 	.short	(.L_37 - .L_36)


	//   ....[0]....
	.align		4
.L_36:
        /*0038*/ 	.word	index@(__assertfail)


	//----- nvinfo : EIATTR_MERCURY_ISA_VERSION
	.align		4
.L_37:
        /*003c*/ 	.byte	0x03, 0x5f
        /*003e*/ 	.short	0x0101


	//----- nvinfo : EIATTR_INT_WARP_WIDE_INSTR_OFFSETS
	.align		4
        /*0040*/ 	.byte	0x04, 0x31
        /*0042*/ 	.short	(.L_39 - .L_38)


	//   ....[0]....
.L_38:
        /*0044*/ 	.word	0x00003af0


	//   ....[1]....
        /*0048*/ 	.word	0x00003b20


	//   ....[2]....
        /*004c*/ 	.word	0x00003b40


	//   ....[3]....
        /*0050*/ 	.word	0x00004670


	//   ....[4]....
        /*0054*/ 	.word	0x00004720


	//----- nvinfo : EIATTR_COOP_GROUP_MASK_REGIDS
	.align		4
.L_39:
        /*0058*/ 	.byte	0x04, 0x29
        /*005a*/ 	.short	(.L_41 - .L_40)


	//   ....[0]....
.L_40:
        /*005c*/ 	.word	0xffffffff


	//   ....[1]....
        /*0060*/ 	.word	0xffffffff


	//   ....[2]....
        /*0064*/ 	.word	0xffffffff


	//   ....[3]....
        /*0068*/ 	.word	0xffffffff


	//   ....[4]....
        /*006c*/ 	.word	0xffffffff


	//   ....[5]....
        /*0070*/ 	.word	0xffffffff


	//   ....[6]....
        /*0074*/ 	.word	0xffffffff


	//   ....[7]....
        /*0078*/ 	.word	0xffffffff


	//   ....[8]....
        /*007c*/ 	.word	0xffffffff


	//   ....[9]....
        /*0080*/ 	.word	0xffffffff


	//   ....[10]....
        /*0084*/ 	.word	0xffffffff


	//   ....[11]....
        /*0088*/ 	.word	0xffffffff


	//   ....[12]....
        /*008c*/ 	.word	0xffffffff


	//   ....[13]....
        /*0090*/ 	.word	0xffffffff


	//----- nvinfo : EIATTR_COOP_GROUP_INSTR_OFFSETS
	.align		4
.L_41:
        /*0094*/ 	.byte	0x04, 0x28
        /*0096*/ 	.short	(.L_43 - .L_42)


	//   ....[0]....
.L_42:
        /*0098*/ 	.word	0x00000080


	//   ....[1]....
        /*009c*/ 	.word	0x000004e0


	//   ....[2]....
        /*00a0*/ 	.word	0x000006b0


	//   ....[3]....
        /*00a4*/ 	.word	0x000007f0


	//   ....[4]....
        /*00a8*/ 	.word	0x000008f0


	//   ....[5]....
        /*00ac*/ 	.word	0x00000a60


	//   ....[6]....
        /*00b0*/ 	.word	0x00000c00


	//   ....[7]....
        /*00b4*/ 	.word	0x00000db0


	//   ....[8]....
        /*00b8*/ 	.word	0x00001f60


	//   ....[9]....
        /*00bc*/ 	.word	0x00002e90


	//   ....[10]....
        /*00c0*/ 	.word	0x000030a0


	//   ....[11]....
        /*00c4*/ 	.word	0x000030d0


	//   ....[12]....
        /*00c8*/ 	.word	0x000039d0


	//   ....[13]....
        /*00cc*/ 	.word	0x00003c00


	//----- nvinfo : EIATTR_VRC_CTA_INIT_COUNT
	.align		4
.L_43:
        /*00d0*/ 	.byte	0x02, 0x4a
        /*00d2*/ 	.byte	0x80
	.zero		1


	//----- nvinfo : EIATTR_SYSCALL_OFFSETS
	.align		4
        /*00d4*/ 	.byte	0x04, 0x46
        /*00d6*/ 	.short	(.L_45 - .L_44)


	//   ....[0]....
.L_44:
        /*00d8*/ 	.word	0x00005260


	//   ....[1]....
        /*00dc*/ 	.word	0x000053a0


	//   ....[2]....
        /*00e0*/ 	.word	0x00005b60


	//----- nvinfo : EIATTR_MBARRIER_INSTR_OFFSETS
	.align		4
.L_45:
        /*00e4*/ 	.byte	0x04, 0x39
        /*00e6*/ 	.short	(.L_47 - .L_46)


	//   ....[0]....
.L_46:
        /*00e8*/ 	.word	0x00000600
        /*00ec*/ 	.word	0x000000ff
        /*00f0*/ 	.word	0x00000000
        /*00f4*/ 	.short	0x0100
        /*00f6*/ 	.byte	0x04
	.zero		1


	//   ....[1]....
        /*00f8*/ 	.word	0x00000610
        /*00fc*/ 	.word	0x000000ff
        /*0100*/ 	.word	0x00000028
        /*0104*/ 	.short	0x0100
        /*0106*/ 	.byte	0x04
	.zero		1


	//   ....[2]....
        /*0108*/ 	.word	0x00000620
        /*010c*/ 	.word	0x000000ff
        /*0110*/ 	.word	0x00000008
        /*0114*/ 	.short	0x0100
        /*0116*/ 	.byte	0x04
	.zero		1


	//   ....[3]....
        /*0118*/ 	.word	0x00000630
        /*011c*/ 	.word	0x000000ff
        /*0120*/ 	.word	0x00000030
        /*0124*/ 	.short	0x0100
        /*0126*/ 	.byte	0x04
	.zero		1


	//   ....[4]....
        /*0128*/ 	.word	0x00000640
        /*012c*/ 	.word	0x000000ff
        /*0130*/ 	.word	0x00000010
        /*0134*/ 	.short	0x0100
        /*0136*/ 	.byte	0x04
	.zero		1


	//   ....[5]....
        /*0138*/ 	.word	0x00000650
        /*013c*/ 	.word	0x000000ff
        /*0140*/ 	.word	0x00000038
        /*0144*/ 	.short	0x0100
        /*0146*/ 	.byte	0x04
	.zero		1


	//   ....[6]....
        /*0148*/ 	.word	0x00000660
        /*014c*/ 	.word	0x000000ff
        /*0150*/ 	.word	0x00000018
        /*0154*/ 	.short	0x0100
        /*0156*/ 	.byte	0x04
	.zero		1


	//   ....[7]....
        /*0158*/ 	.word	0x00000670
        /*015c*/ 	.word	0x000000ff
        /*0160*/ 	.word	0x00000040
        /*0164*/ 	.short	0x0100
        /*0166*/ 	.byte	0x04
	.zero		1


	//   ....[8]....
        /*0168*/ 	.word	0x00000680
        /*016c*/ 	.word	0x000000ff
        /*0170*/ 	.word	0x00000020
        /*0174*/ 	.short	0x0100
        /*0176*/ 	.byte	0x04
	.zero		1


	//   ....[9]....
        /*0178*/ 	.word	0x00000690
        /*017c*/ 	.word	0x000000ff
        /*0180*/ 	.word	0x00000048
        /*0184*/ 	.short	0x0100
        /*0186*/ 	.byte	0x04
	.zero		1


	//   ....[10]....
        /*0188*/ 	.word	0x000007c0
        /*018c*/ 	.word	0x000000ff
        /*0190*/ 	.word	0x00000050
        /*0194*/ 	.short	0x0100
        /*0196*/ 	.byte	0x04
	.zero		1


	//   ....[11]....
        /*0198*/ 	.word	0x000007d0
        /*019c*/ 	.word	0x000000ff
        /*01a0*/ 	.word	0x00000058
        /*01a4*/ 	.short	0x0100
        /*01a6*/ 	.byte	0x04
	.zero		1


	//   ....[12]....
        /*01a8*/ 	.word	0x000008c0
        /*01ac*/ 	.word	0x000000ff
        /*01b0*/ 	.word	0x00000060
        /*01b4*/ 	.short	0x0100
        /*01b6*/ 	.byte	0x06
	.zero		1


	//   ....[13]....
        /*01b8*/ 	.word	0x000008d0
        /*01bc*/ 	.word	0x000000ff
        /*01c0*/ 	.word	0x00000068
        /*01c4*/ 	.short	0x0100
        /*01c6*/ 	.byte	0x06
	.zero		1


	//   ....[14]....
        /*01c8*/ 	.word	0x00000a10
        /*01cc*/ 	.word	0x000000ff
        /*01d0*/ 	.word	0x00000070
        /*01d4*/ 	.short	0x0100
        /*01d6*/ 	.byte	0x06
	.zero		1


	//   ....[15]....
        /*01d8*/ 	.word	0x00000a20
        /*01dc*/ 	.word	0x000000ff
        /*01e0*/ 	.word	0x00000080
        /*01e4*/ 	.short	0x0100
        /*01e6*/ 	.byte	0x06
	.zero		1


	//   ....[16]....
        /*01e8*/ 	.word	0x00000a30
        /*01ec*/ 	.word	0x000000ff
        /*01f0*/ 	.word	0x00000078
        /*01f4*/ 	.short	0x0100
        /*01f6*/ 	.byte	0x06
	.zero		1


	//   ....[17]....
        /*01f8*/ 	.word	0x00000a40
        /*01fc*/ 	.word	0x000000ff
        /*0200*/ 	.word	0x00000088
        /*0204*/ 	.short	0x0100
        /*0206*/ 	.byte	0x06
	.zero		1


	//   ....[18]....
        /*0208*/ 	.word	0x00000b70
        /*020c*/ 	.word	0x000000ff
        /*0210*/ 	.word	0x00000090
        /*0214*/ 	.short	0x0100
        /*0216*/ 	.byte	0x04
	.zero		1


	//   ....[19]....
        /*0218*/ 	.word	0x00000b80
        /*021c*/ 	.word	0x000000ff
        /*0220*/ 	.word	0x000000b0
        /*0224*/ 	.short	0x0100
        /*0226*/ 	.byte	0x04
	.zero		1


	//   ....[20]....
        /*0228*/ 	.word	0x00000b90
        /*022c*/ 	.word	0x000000ff
        /*0230*/ 	.word	0x00000098
        /*0234*/ 	.short	0x0100
        /*0236*/ 	.byte	0x04
	.zero		1


	//   ....[21]....
        /*0238*/ 	.word	0x00000ba0
        /*023c*/ 	.word	0x000000ff
        /*0240*/ 	.word	0x000000b8
        /*0244*/ 	.short	0x0100
        /*0246*/ 	.byte	0x04
	.zero		1


	//   ....[22]....
        /*0248*/ 	.word	0x00000bb0
        /*024c*/ 	.word	0x000000ff
        /*0250*/ 	.word	0x000000a0
        /*0254*/ 	.short	0x0100
        /*0256*/ 	.byte	0x04
	.zero		1


	//   ....[23]....
        /*0258*/ 	.word	0x00000bc0
        /*025c*/ 	.word	0x000000ff
        /*0260*/ 	.word	0x000000c0
        /*0264*/ 	.short	0x0100
        /*0266*/ 	.byte	0x04
	.zero		1


	//   ....[24]....
        /*0268*/ 	.word	0x00000bd0
        /*026c*/ 	.word	0x000000ff
        /*0270*/ 	.word	0x000000a8
        /*0274*/ 	.short	0x0100
        /*0276*/ 	.byte	0x04
	.zero		1


	//   ....[25]....
        /*0278*/ 	.word	0x00000be0
        /*027c*/ 	.word	0x000000ff
        /*0280*/ 	.word	0x000000c8
        /*0284*/ 	.short	0x0100
        /*0286*/ 	.byte	0x04
	.zero		1


	//   ....[26]....
        /*0288*/ 	.word	0x00000cd0
        /*028c*/ 	.word	0x000000ff
        /*0290*/ 	.word	0x000000d0
        /*0294*/ 	.short	0x0100
        /*0296*/ 	.byte	0x04
	.zero		1


	//   ....[27]....
        /*0298*/ 	.word	0x00000ce0
        /*029c*/ 	.word	0x000000ff
        /*02a0*/ 	.word	0x000000e0
        /*02a4*/ 	.short	0x0100
        /*02a6*/ 	.byte	0x04
	.zero		1


	//   ....[28]....
        /*02a8*/ 	.word	0x00000cf0
        /*02ac*/ 	.word	0x000000ff
        /*02b0*/ 	.word	0x000000d8
        /*02b4*/ 	.short	0x0100
        /*02b6*/ 	.byte	0x04
	.zero		1


	//   ....[29]....
        /*02b8*/ 	.word	0x00000d00
        /*02bc*/ 	.word	0x000000ff
        /*02c0*/ 	.word	0x000000e8
        /*02c4*/ 	.short	0x0100
        /*02c6*/ 	.byte	0x04
	.zero		1


	//   ....[30]....
        /*02c8*/ 	.word	0x00001810
        /*02cc*/ 	.word	0x00000000
        /*02d0*/ 	.word	0x000000e0
        /*02d4*/ 	.short	0x010a
        /*02d6*/ 	.byte	0xff
	.zero		1


	//   ....[31]....
        /*02d8*/ 	.word	0x00001840
        /*02dc*/ 	.word	0x00000000
        /*02e0*/ 	.word	0x000000d0
        /*02e4*/ 	.short	0x0101
        /*02e6*/ 	.byte	0xff
	.zero		1


	//   ....[32]....
        /*02e8*/ 	.word	0x000018f0
        /*02ec*/ 	.word	0x000000ff
        /*02f0*/ 	.word	0x00000028
        /*02f4*/ 	.short	0x010a
        /*02f6*/ 	.byte	0x04
	.zero		1


	//   ....[33]....
        /*02f8*/ 	.word	0x00001970
        /*02fc*/ 	.word	0x000000ff
        /*0300*/ 	.word	0x00000028
        /*0304*/ 	.short	0x010a
        /*0306*/ 	.byte	0x21
	.zero		1


	//   ....[34]....
        /*0308*/ 	.word	0x00001b00
        /*030c*/ 	.word	0x000000ff
        /*0310*/ 	.word	0x00000028
        /*0314*/ 	.short	0x010a
        /*0316*/ 	.byte	0x08
	.zero		1


	//   ....[35]....
        /*0318*/ 	.word	0x00001c20
        /*031c*/ 	.word	0x000000ff
        /*0320*/ 	.word	0x00000068
        /*0324*/ 	.short	0x0101
        /*0326*/ 	.byte	0x07
	.zero		1


	//   ....[36]....
        /*0328*/ 	.word	0x00001c40
        /*032c*/ 	.word	0x000000ff
        /*0330*/ 	.word	0x00000028
        /*0334*/ 	.short	0x010a
        /*0336*/ 	.byte	0x04
	.zero		1


	//   ....[37]....
        /*0338*/ 	.word	0x00001cc0
        /*033c*/ 	.word	0x000000ff
        /*0340*/ 	.word	0x00000028
        /*0344*/ 	.short	0x010a
        /*0346*/ 	.byte	0x11
	.zero		1


	//   ....[38]....
        /*0348*/ 	.word	0x00001e50
        /*034c*/ 	.word	0x000000ff
        /*0350*/ 	.word	0x00000028
        /*0354*/ 	.short	0x010a
        /*0356*/ 	.byte	0x06
	.zero		1


	//   ....[39]....
        /*0358*/ 	.word	0x00001f90
        /*035c*/ 	.word	0x00000003
        /*0360*/ 	.word	0x00000070
        /*0364*/ 	.short	0x010a
        /*0366*/ 	.byte	0xff
	.zero		1


	//   ....[40]....
        /*0368*/ 	.word	0x000020e0
        /*036c*/ 	.word	0x00000000
        /*0370*/ 	.word	0x00000000
        /*0374*/ 	.short	0x0101
        /*0376*/ 	.byte	0xff
	.zero		1


	//   ....[41]....
        /*0378*/ 	.word	0x00002680
        /*037c*/ 	.word	0x000000ff
        /*0380*/ 	.word	0x00000000
        /*0384*/ 	.short	0x010a
        /*0386*/ 	.byte	0x04
	.zero		1


	//   ....[42]....
        /*0388*/ 	.word	0x00002710
        /*038c*/ 	.word	0x000000ff
        /*0390*/ 	.word	0x00000000
        /*0394*/ 	.short	0x010a
        /*0396*/ 	.byte	0x05
	.zero		1


	//   ....[43]....
        /*0398*/ 	.word	0x000027a0
        /*039c*/ 	.word	0x000000ff
        /*03a0*/ 	.word	0x00000000
        /*03a4*/ 	.short	0x010a
        /*03a6*/ 	.byte	0x05
	.zero		1


	//   ....[44]....
        /*03a8*/ 	.word	0x00002830
        /*03ac*/ 	.word	0x000000ff
        /*03b0*/ 	.word	0x00000000
        /*03b4*/ 	.short	0x010a
        /*03b6*/ 	.byte	0x05
	.zero		1


	//   ....[45]....
        /*03b8*/ 	.word	0x000028d0
        /*03bc*/ 	.word	0x00000000
        /*03c0*/ 	.word	0x00000000
        /*03c4*/ 	.short	0x010a
        /*03c6*/ 	.byte	0xff
	.zero		1


	//   ....[46]....
        /*03c8*/ 	.word	0x000029f0
        /*03cc*/ 	.word	0x00000002
        /*03d0*/ 	.word	0x000000d0
        /*03d4*/ 	.short	0x010a
        /*03d6*/ 	.byte	0xff
	.zero		1


	//   ....[47]....
        /*03d8*/ 	.word	0x00002a60
        /*03dc*/ 	.word	0x00000002
        /*03e0*/ 	.word	0x00000000
        /*03e4*/ 	.short	0x0101
        /*03e6*/ 	.byte	0xff
	.zero		1


	//   ....[48]....
        /*03e8*/ 	.word	0x00002a80
        /*03ec*/ 	.word	0x000000ff
        /*03f0*/ 	.word	0x00000080
        /*03f4*/ 	.short	0x010a
        /*03f6*/ 	.byte	0x04
	.zero		1


	//   ....[49]....
        /*03f8*/ 	.word	0x00002ba0
        /*03fc*/ 	.word	0x00000002
        /*0400*/ 	.word	0x00000070
        /*0404*/ 	.short	0x010a
        /*0406*/ 	.byte	0xff
	.zero		1


	//   ....[50]....
        /*0408*/ 	.word	0x00002ca0
        /*040c*/ 	.word	0x00000002
        /*0410*/ 	.word	0x00000000
        /*0414*/ 	.short	0x0101
        /*0416*/ 	.byte	0xff
	.zero		1


	//   ....[51]....
        /*0418*/ 	.word	0x00002d30
        /*041c*/ 	.word	0x000000ff
        /*0420*/ 	.word	0x00000080
        /*0424*/ 	.short	0x0106
        /*0426*/ 	.byte	0x04
	.zero		1


	//   ....[52]....
        /*0428*/ 	.word	0x00002d50
        /*042c*/ 	.word	0x000000ff
        /*0430*/ 	.word	0x00000080
        /*0434*/ 	.short	0x010a
        /*0436*/ 	.byte	0x04
	.zero		1


	//   ....[53]....
        /*0438*/ 	.word	0x00002de0
        /*043c*/ 	.word	0x000000ff
        /*0440*/ 	.word	0x00000080
        /*0444*/ 	.short	0x0106
        /*0446*/ 	.byte	0x07
	.zero		1


	//   ....[54]....
        /*0448*/ 	.word	0x00002e20
        /*044c*/ 	.word	0x00000000
        /*0450*/ 	.word	0x00000080
        /*0454*/ 	.short	0x010a
        /*0456*/ 	.byte	0xff
	.zero		1


	//   ....[55]....
        /*0458*/ 	.word	0x00003310
        /*045c*/ 	.word	0x00000000
        /*0460*/ 	.word	0x00000070
        /*0464*/ 	.short	0x010a
        /*0466*/ 	.byte	0xff
	.zero		1


	//   ....[56]....
        /*0468*/ 	.word	0x00003410
        /*046c*/ 	.word	0x00000003
        /*0470*/ 	.word	0x00000000
        /*0474*/ 	.short	0x0101
        /*0476*/ 	.byte	0xff
	.zero		1


	//   ....[57]....
        /*0478*/ 	.word	0x00003420
        /*047c*/ 	.word	0x000000ff
        /*0480*/ 	.word	0x00000000
        /*0484*/ 	.short	0x010a
        /*0486*/ 	.byte	0x04
	.zero		1


	//   ....[58]....
        /*0488*/ 	.word	0x00003440
        /*048c*/ 	.word	0x000000ff
        /*0490*/ 	.word	0x000000b0
        /*0494*/ 	.short	0x010a
        /*0496*/ 	.byte	0x12
	.zero		1


	//   ....[59]....
        /*0498*/ 	.word	0x00003520
        /*049c*/ 	.word	0x000000ff
        /*04a0*/ 	.word	0x00000000
        /*04a4*/ 	.short	0x010a
        /*04a6*/ 	.byte	0x06
	.zero		1


	//   ....[60]....
        /*04a8*/ 	.word	0x00003620
        /*04ac*/ 	.word	0x000000ff
        /*04b0*/ 	.word	0x00000000
        /*04b4*/ 	.short	0x010a
        /*04b6*/ 	.byte	0x04
	.zero		1


	//   ....[61]....
        /*04b8*/ 	.word	0x00003800
        /*04bc*/ 	.word	0x000000ff
        /*04c0*/ 	.word	0x00000000
        /*04c4*/ 	.short	0x010a
        /*04c6*/ 	.byte	0x04
	.zero		1


	//   ....[62]....
        /*04c8*/ 	.word	0x00003890
        /*04cc*/ 	.word	0x000000ff
        /*04d0*/ 	.word	0x00000000
        /*04d4*/ 	.short	0x010a
        /*04d6*/ 	.byte	0x05
	.zero		1


	//   ....[63]....
        /*04d8*/ 	.word	0x00003920
        /*04dc*/ 	.word	0x000000ff
        /*04e0*/ 	.word	0x00000000
        /*04e4*/ 	.short	0x010a
        /*04e6*/ 	.byte	0x05
	.zero		1


	//   ....[64]....
        /*04e8*/ 	.word	0x000039b0
        /*04ec*/ 	.word	0x000000ff
        /*04f0*/ 	.word	0x00000000
        /*04f4*/ 	.short	0x010a
        /*04f6*/ 	.byte	0x04
	.zero		1


	//   ....[65]....
        /*04f8*/ 	.word	0x00003e50
        /*04fc*/ 	.word	0x00000007
        /*0500*/ 	.word	0x00000070
        /*0504*/ 	.short	0x010a
        /*0506*/ 	.byte	0xff
	.zero		1


	//   ....[66]....
        /*0508*/ 	.word	0x00003fc0
        /*050c*/ 	.word	0x00000000
        /*0510*/ 	.word	0x00000000
        /*0514*/ 	.short	0x0101
        /*0516*/ 	.byte	0xff
	.zero		1


	//   ....[67]....
        /*0518*/ 	.word	0x00004430
        /*051c*/ 	.word	0x000000ff
        /*0520*/ 	.word	0x00000068
        /*0524*/ 	.short	0x010a
        /*0526*/ 	.byte	0x11
	.zero		1


	//   ....[68]....
        /*0528*/ 	.word	0x000045b0
        /*052c*/ 	.word	0x000000ff
        /*0530*/ 	.word	0x00000058
        /*0534*/ 	.short	0x010a
        /*0536*/ 	.byte	0x11
	.zero		1


	//   ....[69]....
        /*0538*/ 	.word	0x000047c0
        /*053c*/ 	.word	0x000000ff
        /*0540*/ 	.word	0x00000050
        /*0544*/ 	.short	0x010b
        /*0546*/ 	.byte	0x11
	.zero		1


	//   ....[70]....
        /*0548*/ 	.word	0x000047d0
        /*054c*/ 	.word	0x000000ff
        /*0550*/ 	.word	0x00000000
        /*0554*/ 	.short	0x0101
        /*0556*/ 	.byte	0x1b
	.zero		1


	//   ....[71]....
        /*0558*/ 	.word	0x00004810
        /*055c*/ 	.word	0x00000000
        /*0560*/ 	.word	0x00000058
        /*0564*/ 	.short	0x010a
        /*0566*/ 	.byte	0xff
	.zero		1


	//   ....[72]....
        /*0568*/ 	.word	0x00004b20
        /*056c*/ 	.word	0x00000003
        /*0570*/ 	.word	0x00000070
        /*0574*/ 	.short	0x010a
        /*0576*/ 	.byte	0xff
	.zero		1


	//   ....[73]....
        /*0578*/ 	.word	0x00004ca0
        /*057c*/ 	.word	0x00000000
        /*0580*/ 	.word	0x00000000
        /*0584*/ 	.short	0x0101
        /*0586*/ 	.byte	0xff
	.zero		1


	//   ....[74]....
        /*0588*/ 	.word	0x00005740
        /*058c*/ 	.word	0x000000ff
        /*0590*/ 	.word	0x00000050
        /*0594*/ 	.short	0x010a
        /*0596*/ 	.byte	0x2c
	.zero		1


	//   ....[75]....
        /*0598*/ 	.word	0x00005750
        /*059c*/ 	.word	0x00000016
        /*05a0*/ 	.word	0x00000090
        /*05a4*/ 	.short	0x010a
        /*05a6*/ 	.byte	0xff
	.zero		1


	//   ....[76]....
        /*05a8*/ 	.word	0x000058e0
        /*05ac*/ 	.word	0x000000ff
        /*05b0*/ 	.word	0x00000050
        /*05b4*/ 	.short	0x010a
        /*05b6*/ 	.byte	0x2c
	.zero		1


	//   ....[77]....
        /*05b8*/ 	.word	0x000059e0
        /*05bc*/ 	.word	0x000000ff
        /*05c0*/ 	.word	0x00000000
        /*05c4*/ 	.short	0x0101
        /*05c6*/ 	.byte	0x04
	.zero		1


	//   ....[78]....
        /*05c8*/ 	.word	0x00005a40
        /*05cc*/ 	.word	0x00000016
        /*05d0*/ 	.word	0x00000090
        /*05d4*/ 	.short	0x010a
        /*05d6*/ 	.byte	0xff
	.zero		1


	//   ....[79]....
        /*05d8*/ 	.word	0x000060a0
        /*05dc*/ 	.word	0x000000ff
        /*05e0*/ 	.word	0x00000000
        /*05e4*/ 	.short	0x0101
        /*05e6*/ 	.byte	0x04
	.zero		1


	//   ....[80]....
        /*05e8*/ 	.word	0x00006ea0
        /*05ec*/ 	.word	0x00000000
        /*05f0*/ 	.word	0x000000e0
        /*05f4*/ 	.short	0x010a
        /*05f6*/ 	.byte	0xff
	.zero		1


	//   ....[81]....
        /*05f8*/ 	.word	0x00006f00
        /*05fc*/ 	.word	0x00000000
        /*0600*/ 	.word	0x00000028
        /*0604*/ 	.short	0x010a
        /*0606*/ 	.byte	0xff
	.zero		1


	//   ....[82]....
        /*0608*/ 	.word	0x00006f60
        /*060c*/ 	.word	0x00000000
        /*0610*/ 	.word	0x00000028
        /*0614*/ 	.short	0x010a
        /*0616*/ 	.byte	0xff
	.zero		1


	//   ....[83]....
        /*0618*/ 	.word	0x00006fb0
        /*061c*/ 	.word	0x00000003
        /*0620*/ 	.word	0x00000070
        /*0624*/ 	.short	0x010a
        /*0626*/ 	.byte	0xff
	.zero		1


	//   ....[84]....
        /*0628*/ 	.word	0x00007010
        /*062c*/ 	.word	0x00000000
        /*0630*/ 	.word	0x00000000
        /*0634*/ 	.short	0x010a
        /*0636*/ 	.byte	0xff
	.zero		1


	//   ....[85]....
        /*0638*/ 	.word	0x00007070
        /*063c*/ 	.word	0x00000000
        /*0640*/ 	.word	0x00000000
        /*0644*/ 	.short	0x010a
        /*0646*/ 	.byte	0xff
	.zero		1


	//   ....[86]....
        /*0648*/ 	.word	0x000070d0
        /*064c*/ 	.word	0x00000000
        /*0650*/ 	.word	0x00000000
        /*0654*/ 	.short	0x010a
        /*0656*/ 	.byte	0xff
	.zero		1


	//   ....[87]....
        /*0658*/ 	.word	0x00007130
        /*065c*/ 	.word	0x00000000
        /*0660*/ 	.word	0x00000000
        /*0664*/ 	.short	0x010a
        /*0666*/ 	.byte	0xff
	.zero		1


	//   ....[88]....
        /*0668*/ 	.word	0x00007180
        /*066c*/ 	.word	0x00000002
        /*0670*/ 	.word	0x000000d0
        /*0674*/ 	.short	0x010a
        /*0676*/ 	.byte	0xff
	.zero		1


	//   ....[89]....
        /*0678*/ 	.word	0x000071e0
        /*067c*/ 	.word	0x00000002
        /*0680*/ 	.word	0x00000080
        /*0684*/ 	.short	0x010a
        /*0686*/ 	.byte	0xff
	.zero		1


	//   ....[90]....
        /*0688*/ 	.word	0x00007230
        /*068c*/ 	.word	0x00000002
        /*0690*/ 	.word	0x00000070
        /*0694*/ 	.short	0x010a
        /*0696*/ 	.byte	0xff
	.zero		1


	//   ....[91]....
        /*0698*/ 	.word	0x00007290
        /*069c*/ 	.word	0x00000000
        /*06a0*/ 	.word	0x00000080
        /*06a4*/ 	.short	0x010a
        /*06a6*/ 	.byte	0xff
	.zero		1


	//   ....[92]....
        /*06a8*/ 	.word	0x000072e0
        /*06ac*/ 	.word	0x00000000
        /*06b0*/ 	.word	0x00000070
        /*06b4*/ 	.short	0x010a
        /*06b6*/ 	.byte	0xff
	.zero		1


	//   ....[93]....
        /*06b8*/ 	.word	0x00007340
        /*06bc*/ 	.word	0x00000002
        /*06c0*/ 	.word	0x000000b0
        /*06c4*/ 	.short	0x010a
        /*06c6*/ 	.byte	0xff
	.zero		1


	//   ....[94]....
        /*06c8*/ 	.word	0x000073a0
        /*06cc*/ 	.word	0x00000000
        /*06d0*/ 	.word	0x00000000
        /*06d4*/ 	.short	0x010a
        /*06d6*/ 	.byte	0xff
	.zero		1


	//   ....[95]....
        /*06d8*/ 	.word	0x00007400
        /*06dc*/ 	.word	0x00000000
        /*06e0*/ 	.word	0x00000000
        /*06e4*/ 	.short	0x010a
        /*06e6*/ 	.byte	0xff
	.zero		1


	//   ....[96]....
        /*06e8*/ 	.word	0x00007460
        /*06ec*/ 	.word	0x00000000
        /*06f0*/ 	.word	0x00000000
        /*06f4*/ 	.short	0x010a
        /*06f6*/ 	.byte	0xff
	.zero		1


	//   ....[97]....
        /*06f8*/ 	.word	0x000074c0
        /*06fc*/ 	.word	0x00000000
        /*0700*/ 	.word	0x00000000
        /*0704*/ 	.short	0x010a
        /*0706*/ 	.byte	0xff
	.zero		1


	//   ....[98]....
        /*0708*/ 	.word	0x00007520
        /*070c*/ 	.word	0x00000000
        /*0710*/ 	.word	0x00000000
        /*0714*/ 	.short	0x010a
        /*0716*/ 	.byte	0xff
	.zero		1


	//   ....[99]....
        /*0718*/ 	.word	0x00007570
        /*071c*/ 	.word	0x00000007
        /*0720*/ 	.word	0x00000070
        /*0724*/ 	.short	0x010a
        /*0726*/ 	.byte	0xff
	.zero		1


	//   ....[100]....
        /*0728*/ 	.word	0x000075d0
        /*072c*/ 	.word	0x00000000
        /*0730*/ 	.word	0x00000068
        /*0734*/ 	.short	0x010a
        /*0736*/ 	.byte	0xff
	.zero		1


	//   ....[101]....
        /*0738*/ 	.word	0x00007630
        /*073c*/ 	.word	0x00000000
        /*0740*/ 	.word	0x00000058
        /*0744*/ 	.short	0x010a
        /*0746*/ 	.byte	0xff
	.zero		1


	//   ....[102]....
        /*0748*/ 	.word	0x00007680
        /*074c*/ 	.word	0x00000003
        /*0750*/ 	.word	0x00000070
        /*0754*/ 	.short	0x010a
        /*0756*/ 	.byte	0xff
	.zero		1


	//   ....[103]....
        /*0758*/ 	.word	0x000076e0
        /*075c*/ 	.word	0x00000000
        /*0760*/ 	.word	0x00000050
        /*0764*/ 	.short	0x010a
        /*0766*/ 	.byte	0xff
	.zero		1


	//   ....[104]....
        /*0768*/ 	.word	0x00007730
        /*076c*/ 	.word	0x00000016
        /*0770*/ 	.word	0x00000090
        /*0774*/ 	.short	0x010a
        /*0776*/ 	.byte	0xff
	.zero		1


	//----- nvinfo : EIATTR_NUM_MBARRIERS
	.align		4
.L_47:
        /*0778*/ 	.byte	0x03, 0x38
        /*077a*/ 	.short	0x001e


	//----- nvinfo : EIATTR_EXIT_INSTR_OFFSETS
	.align		4
        /*077c*/ 	.byte	0x04, 0x1c
        /*077e*/ 	.short	(.L_49 - .L_48)


	//   ....[0]....
.L_48:
        /*0780*/ 	.word	0x00002900


	//   ....[1]....
        /*0784*/ 	.word	0x00002df0


	//   ....[2]....
        /*0788*/ 	.word	0x00002e50


	//   ....[3]....
        /*078c*/ 	.word	0x00003c10


	//   ....[4]....
        /*0790*/ 	.word	0x00004840


	//   ....[5]....
        /*0794*/ 	.word	0x00004880


	//   ....[6]....
        /*0798*/ 	.word	0x00006e90


	//----- nvinfo : EIATTR_MAX_THREADS
	.align		4
.L_49:
        /*079c*/ 	.byte	0x04, 0x05
        /*079e*/ 	.short	(.L_51 - .L_50)
.L_50:
        /*07a0*/ 	.word	0x00000100
        /*07a4*/ 	.word	0x00000001
        /*07a8*/ 	.word	0x00000001


	//----- nvinfo : EIATTR_CRS_STACK_SIZE
	.align		4
.L_51:
        /*07ac*/ 	.byte	0x04, 0x1e
        /*07ae*/ 	.short	(.L_53 - .L_52)
.L_52:
        /*07b0*/ 	.word	0x00000000


	//----- nvinfo : EIATTR_CBANK_PARAM_SIZE
	.align		4
.L_53:
        /*07b4*/ 	.byte	0x03, 0x19
        /*07b6*/ 	.short	0x0800


	//----- nvinfo : EIATTR_PARAM_CBANK
	.align		4
        /*07b8*/ 	.byte	0x04, 0x0a
        /*07ba*/ 	.short	(.L_55 - .L_54)
	.align		4
.L_54:
        /*07bc*/ 	.word	index@(.nv.constant0._ZN7cutlass13device_kernelINS_4gemm6kernel13GemmUniversalIN4cute5tupleIJiiiiEEENS1_10collective13CollectiveMmaINS1_35MainloopSm100TmaUmmaWarpSpecializedILi5ELi2ELi4ENS5_IJNS4_1CILi1EEENSA_ILi2EEESB_EEEEENS5_IJNSA_ILi128EEENSA_ILi64EEENSA_ILi32EEEEEENS_12float_e5m2_tENS5_IJlSB_lEEESJ_SK_NS4_8TiledMMAINS4_8MMA_AtomIJNS4_10MMA_TraitsINS4_19SM100_MMA_F8F6F4_SSEJSJ_SJ_fSF_SG_NS4_17integral_constantINS4_4UMMA5MajorELSR_0EEESS_NSP_INSQ_7ScaleInELST_0EEESU_EEEEEENS4_6LayoutINS5_IJSB_SB_SB_EEENS5_IJNSA_ILi0EEESZ_SZ_EEEEENS5_IJNS4_10UnderscoreES12_S12_EEEEENS4_23SM90_TMA_LOAD_MULTICASTENS4_14ComposedLayoutINS4_7SwizzleILi1ELi4ELi3EEENS4_18smem_ptr_flag_bitsILi8EEENSX_INS5_IJNSA_ILi8EEESH_EEENS5_IJSH_SB_EEEEEEEvNS4_8identityENS4_13SM90_TMA_LOADES1F_vS1G_EENS_8epilogue10collective18CollectiveEpilogueINS1J_23Sm100TmaWarpSpecializedILi1ELi1ELi64ELb0ELb0EEEJSI_NS5_IJNSX_ISF_SB_EENSX_ISG_SB_EEEEESJ_SK_SJ_SK_NS1J_6fusion15FusionCallbacksIS1N_NS1R_17LinearCombinationISJ_fSJ_fLNS_15FloatRoundStyleE2EEESI_S1Q_JEEENS4_5SM1004TMEM4LOAD26SM100_TMEM_LOAD_32dp32b64xES1H_NS16_INS17_ILi2ELi4ELi3EEES1A_NSX_INS5_IJS1B_SG_EEENS5_IJSG_SB_EEEEEEENS4_39AutoVectorizingCopyWithAssumedAlignmentILi128EEENS4_14SM90_TMA_STOREES25_S27_S27_EEEvvEEEEvNT_6ParamsE)
        /*07c0*/ 	.short	0x0380
        /*07c2*/ 	.short	0x0800


	//----- nvinfo : EIATTR_SW_WAR
	.align		4
.L_55:
        /*07c4*/ 	.byte	0x04, 0x36
        /*07c6*/ 	.short	(.L_57 - .L_56)
.L_56:
        /*07c8*/ 	.word	0x00000008
.L_57:


//--------------------- .nv.callgraph             --------------------------
	.section	.nv.callgraph,"",@"SHT_CUDA_CALLGRAPH"
	.align	4
	.sectionentsize	8
	.align		4
        /*0000*/ 	.word	0x00000000
	.align		4
        /*0004*/ 	.word	0xffffffff
	.align		4
        /*0008*/ 	.word	index@(_ZN7cutlass13device_kernelINS_4gemm6kernel13GemmUniversalIN4cute5tupleIJiiiiEEENS1_10collective13CollectiveMmaINS1_35MainloopSm100TmaUmmaWarpSpecializedILi5ELi2ELi4ENS5_IJNS4_1CILi1EEENSA_ILi2EEESB_EEEEENS5_IJNSA_ILi128EEENSA_ILi64EEENSA_ILi32EEEEEENS_12float_e5m2_tENS5_IJlSB_lEEESJ_SK_NS4_8TiledMMAINS4_8MMA_AtomIJNS4_10MMA_TraitsINS4_19SM100_MMA_F8F6F4_SSEJSJ_SJ_fSF_SG_NS4_17integral_constantINS4_4UMMA5MajorELSR_0EEESS_NSP_INSQ_7ScaleInELST_0EEESU_EEEEEENS4_6LayoutINS5_IJSB_SB_SB_EEENS5_IJNSA_ILi0EEESZ_SZ_EEEEENS5_IJNS4_10UnderscoreES12_S12_EEEEENS4_23SM90_TMA_LOAD_MULTICASTENS4_14ComposedLayoutINS4_7SwizzleILi1ELi4ELi3EEENS4_18smem_ptr_flag_bitsILi8EEENSX_INS5_IJNSA_ILi8EEESH_EEENS5_IJSH_SB_EEEEEEEvNS4_8identityENS4_13SM90_TMA_LOADES1F_vS1G_EENS_8epilogue10collective18CollectiveEpilogueINS1J_23Sm100TmaWarpSpecializedILi1ELi1ELi64ELb0ELb0EEEJSI_NS5_IJNSX_ISF_SB_EENSX_ISG_SB_EEEEESJ_SK_SJ_SK_NS1J_6fusion15FusionCallbacksIS1N_NS1R_17LinearCombinationISJ_fSJ_fLNS_15FloatRoundStyleE2EEESI_S1Q_JEEENS4_5SM1004TMEM4LOAD26SM100_TMEM_LOAD_32dp32b64xES1H_NS16_INS17_ILi2ELi4ELi3EEES1A_NSX_INS5_IJS1B_SG_EEENS5_IJSG_SB_EEEEEEENS4_39AutoVectorizingCopyWithAssumedAlignmentILi128EEENS4_14SM90_TMA_STOREES25_S27_S27_EEEvvEEEEvNT_6ParamsE)
	.align		4
        /*000c*/ 	.word	index@(__assertfail)
	.align		4
        /*0010*/ 	.word	0x00000000
	.align		4
        /*0014*/ 	.word	0xfffffffe
	.align		4
        /*0018*/ 	.word	0x00000000
	.align		4
        /*001c*/ 	.word	0xfffffffd
	.align		4
        /*0020*/ 	.word	0x00000000
	.align		4
        /*0024*/ 	.word	0xfffffffc


//--------------------- .nv.constant4             --------------------------
	.section	.nv.constant4,"a",@progbits
	.align	8
	.align		8
.nv.constant4:
        /*0000*/ 	.dword	__assertfail
	.align		8
        /*0008*/ 	.dword	__unnamed_1
	.align		8
        /*0010*/ 	.dword	__unnamed_2
	.align		8
        /*0018*/ 	.dword	_ZN39_INTERNAL_706c82d1_4_k_cu_fcf47b2b_96034cuda3std3__45__cpo5beginE
	.align		8
        /*0020*/ 	.dword	_ZN39_INTERNAL_706c82d1_4_k_cu_fcf47b2b_96034cuda3std3__45__cpo3endE
	.align		8
        /*0028*/ 	.dword	_ZN39_INTERNAL_706c82d1_4_k_cu_fcf47b2b_96034cuda3std3__45__cpo6cbeginE
	.align		8
        /*0030*/ 	.dword	_ZN39_INTERNAL_706c82d1_4_k_cu_fcf47b2b_96034cuda3std3__45__cpo4cendE
	.align		8
        /*0038*/ 	.dword	_ZN39_INTERNAL_706c82d1_4_k_cu_fcf47b2b_96034cuda3std3__441_GLOBAL__N__706c82d1_4_k_cu_fcf47b2b_96036ignoreE
	.align		8
        /*0040*/ 	.dword	_ZN39_INTERNAL_706c82d1_4_k_cu_fcf47b2b_96034cuda3std3__419piecewise_constructE
	.align		8
        /*0048*/ 	.dword	_ZN39_INTERNAL_706c82d1_4_k_cu_fcf47b2b_96034cuda3std3__48in_placeE
	.align		8
        /*0050*/ 	.dword	_ZN39_INTERNAL_706c82d1_4_k_cu_fcf47b2b_96034cuda3std6ranges3__45__cpo4swapE
	.align		8
        /*0058*/ 	.dword	_ZN39_INTERNAL_706c82d1_4_k_cu_fcf47b2b_96034cuda3std6ranges3__45__cpo9iter_moveE
	.align		8
        /*0060*/ 	.dword	_ZN39_INTERNAL_706c82d1_4_k_cu_fcf47b2b_96034cute7productE
	.align		8
        /*0068*/ 	.dword	_ZN39_INTERNAL_706c82d1_4_k_cu_fcf47b2b_96034cute1_E
	.align		8
        /*0070*/ 	.dword	$str$25
	.align		8
        /*0078*/ 	.dword	$str$26
	.align		8
        /*0080*/ 	.dword	$str$27
	.align		8
        /*0088*/ 	.dword	$str$28


//--------------------- .text._ZN7cutlass13device_kernelINS_4gemm6kernel13GemmUniversalIN4cute5tupleIJiiiiEEENS1_10collective13CollectiveMmaINS1_35MainloopSm100TmaUmmaWarpSpecializedILi5ELi2ELi4ENS5_IJNS4_1CILi1EEENSA_ILi2EEESB_EEEEENS5_IJNSA_ILi128EEENSA_ILi64EEENSA_ILi32EEEEEENS_12float_e5m2_tENS5_IJlSB_lEEESJ_SK_NS4_8TiledMMAINS4_8MMA_AtomIJNS4_10MMA_TraitsINS4_19SM100_MMA_F8F6F4_SSEJSJ_SJ_fSF_SG_NS4_17integral_constantINS4_4UMMA5MajorELSR_0EEESS_NSP_INSQ_7ScaleInELST_0EEESU_EEEEEENS4_6LayoutINS5_IJSB_SB_SB_EEENS5_IJNSA_ILi0EEESZ_SZ_EEEEENS5_IJNS4_10UnderscoreES12_S12_EEEEENS4_23SM90_TMA_LOAD_MULTICASTENS4_14ComposedLayoutINS4_7SwizzleILi1ELi4ELi3EEENS4_18smem_ptr_flag_bitsILi8EEENSX_INS5_IJNSA_ILi8EEESH_EEENS5_IJSH_SB_EEEEEEEvNS4_8identityENS4_13SM90_TMA_LOADES1F_vS1G_EENS_8epilogue10collective18CollectiveEpilogueINS1J_23Sm100TmaWarpSpecializedILi1ELi1ELi64ELb0ELb0EEEJSI_NS5_IJNSX_ISF_SB_EENSX_ISG_SB_EEEEESJ_SK_SJ_SK_NS1J_6fusion15FusionCallbacksIS1N_NS1R_17LinearCombinationISJ_fSJ_fLNS_15FloatRoundStyleE2EEESI_S1Q_JEEENS4_5SM1004TMEM4LOAD26SM100_TMEM_LOAD_32dp32b64xES1H_NS16_INS17_ILi2ELi4ELi3EEES1A_NSX_INS5_IJS1B_SG_EEENS5_IJSG_SB_EEEEEEENS4_39AutoVectorizingCopyWithAssumedAlignmentILi128EEENS4_14SM90_TMA_STOREES25_S27_S27_EEEvvEEEEvNT_6ParamsE --------------------------
	.section	.text._ZN7cutlass13device_kernelINS_4gemm6kernel13GemmUniversalIN4cute5tupleIJiiiiEEENS1_10collective13CollectiveMmaINS1_35MainloopSm100TmaUmmaWarpSpecializedILi5ELi2ELi4ENS5_IJNS4_1CILi1EEENSA_ILi2EEESB_EEEEENS5_IJNSA_ILi128EEENSA_ILi64EEENSA_ILi32EEEEEENS_12float_e5m2_tENS5_IJlSB_lEEESJ_SK_NS4_8TiledMMAINS4_8MMA_AtomIJNS4_10MMA_TraitsINS4_19SM100_MMA_F8F6F4_SSEJSJ_SJ_fSF_SG_NS4_17integral_constantINS4_4UMMA5MajorELSR_0EEESS_NSP_INSQ_7ScaleInELST_0EEESU_EEEEEENS4_6LayoutINS5_IJSB_SB_SB_EEENS5_IJNSA_ILi0EEESZ_SZ_EEEEENS5_IJNS4_10UnderscoreES12_S12_EEEEENS4_23SM90_TMA_LOAD_MULTICASTENS4_14ComposedLayoutINS4_7SwizzleILi1ELi4ELi3EEENS4_18smem_ptr_flag_bitsILi8EEENSX_INS5_IJNSA_ILi8EEESH_EEENS5_IJSH_SB_EEEEEEEvNS4_8identityENS4_13SM90_TMA_LOADES1F_vS1G_EENS_8epilogue10collective18CollectiveEpilogueINS1J_23Sm100TmaWarpSpecializedILi1ELi1ELi64ELb0ELb0EEEJSI_NS5_IJNSX_ISF_SB_EENSX_ISG_SB_EEEEESJ_SK_SJ_SK_NS1J_6fusion15FusionCallbacksIS1N_NS1R_17LinearCombinationISJ_fSJ_fLNS_15FloatRoundStyleE2EEESI_S1Q_JEEENS4_5SM1004TMEM4LOAD26SM100_TMEM_LOAD_32dp32b64xES1H_NS16_INS17_ILi2ELi4ELi3EEES1A_NSX_INS5_IJS1B_SG_EEENS5_IJSG_SB_EEEEEEENS4_39AutoVectorizingCopyWithAssumedAlignmentILi128EEENS4_14SM90_TMA_STOREES25_S27_S27_EEEvvEEEEvNT_6ParamsE,"ax",@progbits
	.align	128
.text._ZN7cutlass13device_kernelINS_4gemm6kernel13GemmUniversalIN4cute5tupleIJiiiiEEENS1_10collective13CollectiveMmaINS1_35MainloopSm100TmaUmmaWarpSpecializedILi5ELi2ELi4ENS5_IJNS4_1CILi1EEENSA_ILi2EEESB_EEEEENS5_IJNSA_ILi128EEENSA_ILi64EEENSA_ILi32EEEEEENS_12float_e5m2_tENS5_IJlSB_lEEESJ_SK_NS4_8TiledMMAINS4_8MMA_AtomIJNS4_10MMA_TraitsINS4_19SM100_MMA_F8F6F4_SSEJSJ_SJ_fSF_SG_NS4_17integral_constantINS4_4UMMA5MajorELSR_0EEESS_NSP_INSQ_7ScaleInELST_0EEESU_EEEEEENS4_6LayoutINS5_IJSB_SB_SB_EEENS5_IJNSA_ILi0EEESZ_SZ_EEEEENS5_IJNS4_10UnderscoreES12_S12_EEEEENS4_23SM90_TMA_LOAD_MULTICASTENS4_14ComposedLayoutINS4_7SwizzleILi1ELi4ELi3EEENS4_18smem_ptr_flag_bitsILi8EEENSX_INS5_IJNSA_ILi8EEESH_EEENS5_IJSH_SB_EEEEEEEvNS4_8identityENS4_13SM90_TMA_LOADES1F_vS1G_EENS_8epilogue10collective18CollectiveEpilogueINS1J_23Sm100TmaWarpSpecializedILi1ELi1ELi64ELb0ELb0EEEJSI_NS5_IJNSX_ISF_SB_EENSX_ISG_SB_EEEEESJ_SK_SJ_SK_NS1J_6fusion15FusionCallbacksIS1N_NS1R_17LinearCombinationISJ_fSJ_fLNS_15FloatRoundStyleE2EEESI_S1Q_JEEENS4_5SM1004TMEM4LOAD26SM100_TMEM_LOAD_32dp32b64xES1H_NS16_INS17_ILi2ELi4ELi3EEES1A_NSX_INS5_IJS1B_SG_EEENS5_IJSG_SB_EEEEEEENS4_39AutoVectorizingCopyWithAssumedAlignmentILi128EEENS4_14SM90_TMA_STOREES25_S27_S27_EEEvvEEEEvNT_6ParamsE:
        .type           _ZN7cutlass13device_kernelINS_4gemm6kernel13GemmUniversalIN4cute5tupleIJiiiiEEENS1_10collective13CollectiveMmaINS1_35MainloopSm100TmaUmmaWarpSpecializedILi5ELi2ELi4ENS5_IJNS4_1CILi1EEENSA_ILi2EEESB_EEEEENS5_IJNSA_ILi128EEENSA_ILi64EEENSA_ILi32EEEEEENS_12float_e5m2_tENS5_IJlSB_lEEESJ_SK_NS4_8TiledMMAINS4_8MMA_AtomIJNS4_10MMA_TraitsINS4_19SM100_MMA_F8F6F4_SSEJSJ_SJ_fSF_SG_NS4_17integral_constantINS4_4UMMA5MajorELSR_0EEESS_NSP_INSQ_7ScaleInELST_0EEESU_EEEEEENS4_6LayoutINS5_IJSB_SB_SB_EEENS5_IJNSA_ILi0EEESZ_SZ_EEEEENS5_IJNS4_10UnderscoreES12_S12_EEEEENS4_23SM90_TMA_LOAD_MULTICASTENS4_14ComposedLayoutINS4_7SwizzleILi1ELi4ELi3EEENS4_18smem_ptr_flag_bitsILi8EEENSX_INS5_IJNSA_ILi8EEESH_EEENS5_IJSH_SB_EEEEEEEvNS4_8identityENS4_13SM90_TMA_LOADES1F_vS1G_EENS_8epilogue10collective18CollectiveEpilogueINS1J_23Sm100TmaWarpSpecializedILi1ELi1ELi64ELb0ELb0EEEJSI_NS5_IJNSX_ISF_SB_EENSX_ISG_SB_EEEEESJ_SK_SJ_SK_NS1J_6fusion15FusionCallbacksIS1N_NS1R_17LinearCombinationISJ_fSJ_fLNS_15FloatRoundStyleE2EEESI_S1Q_JEEENS4_5SM1004TMEM4LOAD26SM100_TMEM_LOAD_32dp32b64xES1H_NS16_INS17_ILi2ELi4ELi3EEES1A_NSX_INS5_IJS1B_SG_EEENS5_IJSG_SB_EEEEEEENS4_39AutoVectorizingCopyWithAssumedAlignmentILi128EEENS4_14SM90_TMA_STOREES25_S27_S27_EEEvvEEEEvNT_6ParamsE,@function
        .size           _ZN7cutlass13device_kernelINS_4gemm6kernel13GemmUniversalIN4cute5tupleIJiiiiEEENS1_10collective13CollectiveMmaINS1_35MainloopSm100TmaUmmaWarpSpecializedILi5ELi2ELi4ENS5_IJNS4_1CILi1EEENSA_ILi2EEESB_EEEEENS5_IJNSA_ILi128EEENSA_ILi64EEENSA_ILi32EEEEEENS_12float_e5m2_tENS5_IJlSB_lEEESJ_SK_NS4_8TiledMMAINS4_8MMA_AtomIJNS4_10MMA_TraitsINS4_19SM100_MMA_F8F6F4_SSEJSJ_SJ_fSF_SG_NS4_17integral_constantINS4_4UMMA5MajorELSR_0EEESS_NSP_INSQ_7ScaleInELST_0EEESU_EEEEEENS4_6LayoutINS5_IJSB_SB_SB_EEENS5_IJNSA_ILi0EEESZ_SZ_EEEEENS5_IJNS4_10UnderscoreES12_S12_EEEEENS4_23SM90_TMA_LOAD_MULTICASTENS4_14ComposedLayoutINS4_7SwizzleILi1ELi4ELi3EEENS4_18smem_ptr_flag_bitsILi8EEENSX_INS5_IJNSA_ILi8EEESH_EEENS5_IJSH_SB_EEEEEEEvNS4_8identityENS4_13SM90_TMA_LOADES1F_vS1G_EENS_8epilogue10collective18CollectiveEpilogueINS1J_23Sm100TmaWarpSpecializedILi1ELi1ELi64ELb0ELb0EEEJSI_NS5_IJNSX_ISF_SB_EENSX_ISG_SB_EEEEESJ_SK_SJ_SK_NS1J_6fusion15FusionCallbacksIS1N_NS1R_17LinearCombinationISJ_fSJ_fLNS_15FloatRoundStyleE2EEESI_S1Q_JEEENS4_5SM1004TMEM4LOAD26SM100_TMEM_LOAD_32dp32b64xES1H_NS16_INS17_ILi2ELi4ELi3EEES1A_NSX_INS5_IJS1B_SG_EEENS5_IJSG_SB_EEEEEEENS4_39AutoVectorizingCopyWithAssumedAlignmentILi128EEENS4_14SM90_TMA_STOREES25_S27_S27_EEEvvEEEEvNT_6ParamsE,(.L_x_138 - _ZN7cutlass13device_kernelINS_4gemm6kernel13GemmUniversalIN4cute5tupleIJiiiiEEENS1_10collective13CollectiveMmaINS1_35MainloopSm100TmaUmmaWarpSpecializedILi5ELi2ELi4ENS5_IJNS4_1CILi1EEENSA_ILi2EEESB_EEEEENS5_IJNSA_ILi128EEENSA_ILi64EEENSA_ILi32EEEEEENS_12float_e5m2_tENS5_IJlSB_lEEESJ_SK_NS4_8TiledMMAINS4_8MMA_AtomIJNS4_10MMA_TraitsINS4_19SM100_MMA_F8F6F4_SSEJSJ_SJ_fSF_SG_NS4_17integral_constantINS4_4UMMA5MajorELSR_0EEESS_NSP_INSQ_7ScaleInELST_0EEESU_EEEEEENS4_6LayoutINS5_IJSB_SB_SB_EEENS5_IJNSA_ILi0EEESZ_SZ_EEEEENS5_IJNS4_10UnderscoreES12_S12_EEEEENS4_23SM90_TMA_LOAD_MULTICASTENS4_14ComposedLayoutINS4_7SwizzleILi1ELi4ELi3EEENS4_18smem_ptr_flag_bitsILi8EEENSX_INS5_IJNSA_ILi8EEESH_EEENS5_IJSH_SB_EEEEEEEvNS4_8identityENS4_13SM90_TMA_LOADES1F_vS1G_EENS_8epilogue10collective18CollectiveEpilogueINS1J_23Sm100TmaWarpSpecializedILi1ELi1ELi64ELb0ELb0EEEJSI_NS5_IJNSX_ISF_SB_EENSX_ISG_SB_EEEEESJ_SK_SJ_SK_NS1J_6fusion15FusionCallbacksIS1N_NS1R_17LinearCombinationISJ_fSJ_fLNS_15FloatRoundStyleE2EEESI_S1Q_JEEENS4_5SM1004TMEM4LOAD26SM100_TMEM_LOAD_32dp32b64xES1H_NS16_INS17_ILi2ELi4ELi3EEES1A_NSX_INS5_IJS1B_SG_EEENS5_IJSG_SB_EEEEEEENS4_39AutoVectorizingCopyWithAssumedAlignmentILi128EEENS4_14SM90_TMA_STOREES25_S27_S27_EEEvvEEEEvNT_6ParamsE)
        .other          _ZN7cutlass13device_kernelINS_4gemm6kernel13GemmUniversalIN4cute5tupleIJiiiiEEENS1_10collective13CollectiveMmaINS1_35MainloopSm100TmaUmmaWarpSpecializedILi5ELi2ELi4ENS5_IJNS4_1CILi1EEENSA_ILi2EEESB_EEEEENS5_IJNSA_ILi128EEENSA_ILi64EEENSA_ILi32EEEEEENS_12float_e5m2_tENS5_IJlSB_lEEESJ_SK_NS4_8TiledMMAINS4_8MMA_AtomIJNS4_10MMA_TraitsINS4_19SM100_MMA_F8F6F4_SSEJSJ_SJ_fSF_SG_NS4_17integral_constantINS4_4UMMA5MajorELSR_0EEESS_NSP_INSQ_7ScaleInELST_0EEESU_EEEEEENS4_6LayoutINS5_IJSB_SB_SB_EEENS5_IJNSA_ILi0EEESZ_SZ_EEEEENS5_IJNS4_10UnderscoreES12_S12_EEEEENS4_23SM90_TMA_LOAD_MULTICASTENS4_14ComposedLayoutINS4_7SwizzleILi1ELi4ELi3EEENS4_18smem_ptr_flag_bitsILi8EEENSX_INS5_IJNSA_ILi8EEESH_EEENS5_IJSH_SB_EEEEEEEvNS4_8identityENS4_13SM90_TMA_LOADES1F_vS1G_EENS_8epilogue10collective18CollectiveEpilogueINS1J_23Sm100TmaWarpSpecializedILi1ELi1ELi64ELb0ELb0EEEJSI_NS5_IJNSX_ISF_SB_EENSX_ISG_SB_EEEEESJ_SK_SJ_SK_NS1J_6fusion15FusionCallbacksIS1N_NS1R_17LinearCombinationISJ_fSJ_fLNS_15FloatRoundStyleE2EEESI_S1Q_JEEENS4_5SM1004TMEM4LOAD26SM100_TMEM_LOAD_32dp32b64xES1H_NS16_INS17_ILi2ELi4ELi3EEES1A_NSX_INS5_IJS1B_SG_EEENS5_IJSG_SB_EEEEEEENS4_39AutoVectorizingCopyWithAssumedAlignmentILi128EEENS4_14SM90_TMA_STOREES25_S27_S27_EEEvvEEEEvNT_6ParamsE,@"STO_CUDA_ENTRY STV_DEFAULT"
_ZN7cutlass13device_kernelINS_4gemm6kernel13GemmUniversalIN4cute5tupleIJiiiiEEENS1_10collective13CollectiveMmaINS1_35MainloopSm100TmaUmmaWarpSpecializedILi5ELi2ELi4ENS5_IJNS4_1CILi1EEENSA_ILi2EEESB_EEEEENS5_IJNSA_ILi128EEENSA_ILi64EEENSA_ILi32EEEEEENS_12float_e5m2_tENS5_IJlSB_lEEESJ_SK_NS4_8TiledMMAINS4_8MMA_AtomIJNS4_10MMA_TraitsINS4_19SM100_MMA_F8F6F4_SSEJSJ_SJ_fSF_SG_NS4_17integral_constantINS4_4UMMA5MajorELSR_0EEESS_NSP_INSQ_7ScaleInELST_0EEESU_EEEEEENS4_6LayoutINS5_IJSB_SB_SB_EEENS5_IJNSA_ILi0EEESZ_SZ_EEEEENS5_IJNS4_10UnderscoreES12_S12_EEEEENS4_23SM90_TMA_LOAD_MULTICASTENS4_14ComposedLayoutINS4_7SwizzleILi1ELi4ELi3EEENS4_18smem_ptr_flag_bitsILi8EEENSX_INS5_IJNSA_ILi8EEESH_EEENS5_IJSH_SB_EEEEEEEvNS4_8identityENS4_13SM90_TMA_LOADES1F_vS1G_EENS_8epilogue10collective18CollectiveEpilogueINS1J_23Sm100TmaWarpSpecializedILi1ELi1ELi64ELb0ELb0EEEJSI_NS5_IJNSX_ISF_SB_EENSX_ISG_SB_EEEEESJ_SK_SJ_SK_NS1J_6fusion15FusionCallbacksIS1N_NS1R_17LinearCombinationISJ_fSJ_fLNS_15FloatRoundStyleE2EEESI_S1Q_JEEENS4_5SM1004TMEM4LOAD26SM100_TMEM_LOAD_32dp32b64xES1H_NS16_INS17_ILi2ELi4ELi3EEES1A_NSX_INS5_IJS1B_SG_EEENS5_IJSG_SB_EEEEEEENS4_39AutoVectorizingCopyWithAssumedAlignmentILi128EEENS4_14SM90_TMA_STOREES25_S27_S27_EEEvvEEEEvNT_6ParamsE:
[----:B------:R-:W1:Y:S01]  /*0000*/  LDC R1, c[0x0][0x37c] ;  /* 0x0000df00ff017b82 */ /* 0x000e620000000800 */
[----:B------:R-:W2:Y:S01]  /*0010*/  S2R R131, SR_TID.X ;  /* 0x0000000000837919 */ /* 0x000ea20000002100 */
[----:B------:R-:W3:Y:S01]  /*0020*/  LDCU.64 UR8, c[0x0][0x890] ;  /* 0x00011200ff0877ac */ /* 0x000ee20008000a00 */
[----:B------:R-:W-:Y:S02]  /*0030*/  PRMT R141, RZ, 0x7610, R141 ;  /* 0x00007610ff8d7816 */ /* 0x000fe4000000008d */
[----:B------:R-:W-:Y:S01]  /*0040*/  ELECT P3, URZ, PT ;  /* 0x0000000000ff782f */ /* 0x000fe20003860000 */
[----:B---3--:R-:W-:-:S04]  /*0050*/  UISETP.NE.U32.AND UP0, UPT, UR8, URZ, UPT ;  /* 0x000000ff0800728c */ /* 0x008fc8000bf05070 */
[----:B------:R-:W-:Y:S01]  /*0060*/  UISETP.NE.AND.EX UP0, UPT, UR9, URZ, UPT, UP0 ;  /* 0x000000ff0900728c */ /* 0x000fe2000bf05300 */
[----:B--2---:R-:W-:-:S05]  /*0070*/  SHF.R.U32.HI R142, RZ, 0x5, R131 ;  /* 0x00000005ff8e7819 */ /* 0x004fca0000011683 */
[----:B------:R-:W2:Y:S02]  /*0080*/  SHFL.IDX PT, R0, R142, RZ, 0x1f ;  /* 0x00001fff8e007589 */ /* 0x000ea400000e0000 */
[----:B--2---:R-:W-:Y:S01]  /*0090*/  R2UR UR22, R0 ;  /* 0x00000000001672ca */ /* 0x004fe200000e0000 */
[----:B-1----:R-:W-:-:S14]  /*00a0*/  BRA.U UP0, `(.L_x_0) ;  /* 0x0000000100307547 */ /* 0x002fdc000b800000 */
[----:B------:R-:W1:Y:S02]  /*00b0*/  LDCU.64 UR4, c[0x0][0x888] ;  /* 0x00011100ff0477ac */ /* 0x000e640008000a00 */
[----:B-1----:R-:W-:-:S04]  /*00c0*/  UISETP.NE.U32.AND UP0, UPT, UR4, URZ, UPT ;  /* 0x000000ff0400728c */ /* 0x002fc8000bf05070 */
[----:B------:R-:W-:-:S09]  /*00d0*/  UISETP.NE.AND.EX UP0, UPT, UR5, URZ, UPT, UP0 ;  /* 0x000000ff0500728c */ /* 0x000fd2000bf05300 */
[----:B------:R-:W-:Y:S05]  /*00e0*/  BRA.U !UP0, `(.L_x_1) ;  /* 0x0000000108147547 */ /* 0x000fea000b800000 */
[----:B------:R-:W1:Y:S01]  /*00f0*/  LDC.64 R2, c[0x0][0x888] ;  /* 0x00022200ff027b82 */ /* 0x000e620000000a00 */
[----:B------:R-:W1:Y:S02]  /*0100*/  LDCU.64 UR4, c[0x0][0x358] ;  /* 0x00006b00ff0477ac */ /* 0x000e640008000a00 */
[----:B-1----:R1:W5:Y:S01]  /*0110*/  LDG.E R71, desc[UR4][R2.64] ;  /* 0x0000000402477981 */ /* 0x002362000c1e1900 */
[----:B------:R-:W-:Y:S01]  /*0120*/  HFMA2 R141, -RZ, RZ, 0, 5.9604644775390625e-08 ;  /* 0x00000001ff8d7431 */ /* 0x000fe200000001ff */
[----:B------:R-:W-:Y:S05]  /*0130*/  BRA `(.L_x_0) ;  /* 0x00000000000c7947 */ /* 0x000fea0003800000 */
.L_x_1:
[----:B------:R-:W1:Y:S01]  /*0140*/  LDCU UR4, c[0x0][0x880] ;  /* 0x00011000ff0477ac */ /* 0x000e620008000800 */
[----:B------:R-:W-:Y:S01]  /*0150*/  HFMA2 R141, -RZ, RZ, 0, 5.9604644775390625e-08 ;  /* 0x00000001ff8d7431 */ /* 0x000fe200000001ff */
[----:B-1----:R-:W-:-:S07]  /*0160*/  MOV R71, UR4 ;  /* 0x0000000400477c02 */ /* 0x002fce0008000f00 */
.L_x_0:
[----:B------:R-:W2:Y:S02]  /*0170*/  LDCU.64 UR4, c[0x0][0x8b0] ;  /* 0x00011600ff0477ac */ /* 0x000ea40008000a00 */
[----:B--2---:R-:W-:-:S04]  /*0180*/  UISETP.NE.U32.AND UP0, UPT, UR4, URZ, UPT ;  /* 0x000000ff0400728c */ /* 0x004fc8000bf05070 */
[----:B------:R-:W-:-:S09]  /*0190*/  UISETP.NE.AND.EX UP0, UPT, UR5, URZ, UPT, UP0 ;  /* 0x000000ff0500728c */ /* 0x000fd2000bf05300 */
[----:B------:R-:W-:Y:S05]  /*01a0*/  BRA.U UP0, `(.L_x_2) ;  /* 0x0000000100287547 */ /* 0x000fea000b800000 */
[----:B------:R-:W2:Y:S02]  /*01b0*/  LDCU.64 UR4, c[0x0][0x8a8] ;  /* 0x00011500ff0477ac */ /* 0x000ea40008000a00 */
[----:B--2---:R-:W-:-:S04]  /*01c0*/  UISETP.NE.U32.AND UP0, UPT, UR4, URZ, UPT ;  /* 0x000000ff0400728c */ /* 0x004fc8000bf05070 */
[----:B------:R-:W-:-:S09]  /*01d0*/  UISETP.NE.AND.EX UP0, UPT, UR5, URZ, UPT, UP0 ;  /* 0x000000ff0500728c */ /* 0x000fd2000bf05300 */
[----:B------:R-:W-:Y:S05]  /*01e0*/  BRA.U !UP0, `(.L_x_3) ;  /* 0x0000000108107547 */ /* 0x000fea000b800000 */
[----:B-1----:R-:W1:Y:S01]  /*01f0*/  LDC.64 R2, c[0x0][0x8a8] ;  /* 0x00022a00ff027b82 */ /* 0x002e620000000a00 */
[----:B------:R-:W1:Y:S02]  /*0200*/  LDCU.64 UR4, c[0x0][0x358] ;  /* 0x00006b00ff0477ac */ /* 0x000e640008000a00 */
[----:B-1----:R2:W5:Y:S01]  /*0210*/  LDG.E R70, desc[UR4][R2.64] ;  /* 0x0000000402467981 */ /* 0x002562000c1e1900 */
[----:B------:R-:W-:Y:S05]  /*0220*/  BRA `(.L_x_2) ;  /* 0x0000000000087947 */ /* 0x000fea0003800000 */
.L_x_3:
[----:B------:R-:W2:Y:S02]  /*0230*/  LDCU UR4, c[0x0][0x8a0] ;  /* 0x00011400ff0477ac */ /* 0x000ea40008000800 */
[----:B--2---:R-:W-:Y:S02]  /*0240*/  MOV R70, UR4 ;  /* 0x0000000400467c02 */ /* 0x004fe40008000f00 */
.L_x_2:
[----:B------:R-:W-:Y:S01]  /*0250*/  IMAD.U32 R0, RZ, RZ, UR22 ;  /* 0x00000016ff007e24 */ /* 0x000fe2000f8e00ff */
[----:B------:R-:W-:Y:S04]  /*0260*/  BSSY.RECONVERGENT B0, `(.L_x_4) ;  /* 0x000000c000007945 */ /* 0x000fe80003800200 */
[C---:B------:R-:W-:Y:S02]  /*0270*/  ISETP.NE.OR P1, PT, R0.reuse, 0x1, !P3 ;  /* 0x000000010000780c */ /* 0x040fe40005f25670 */
[----:B------:R-:W-:-:S11]  /*0280*/  ISETP.NE.OR P0, PT, R0, 0x3, !P3 ;  /* 0x000000030000780c */ /* 0x000fd60005f05670 */
[----:B------:R-:W-:Y:S05]  /*0290*/  @P1 BRA `(.L_x_5) ;  /* 0x0000000000201947 */ /* 0x000fea0003800000 */
[----:B------:R-:W3:Y:S02]  /*02a0*/  LDCU.64 UR4, c[0x0][0x348] ;  /* 0x00006900ff0477ac */ /* 0x000ee40008000a00 */
[----:B---3--:R-:W-:Y:S02]  /*02b0*/  UIADD3 UR6, UP1, UPT, UR4, 0x80, URZ ;  /* 0x0000008004067890 */ /* 0x008fe4000ff3e0ff */
[----:B------:R-:W-:Y:S02]  /*02c0*/  UIADD3 UR4, UP0, UPT, UR4, 0x180, URZ ;  /* 0x0000018004047890 */ /* 0x000fe4000ff1e0ff */
[----:B------:R-:W-:Y:S02]  /*02d0*/  UIADD3.X UR7, UPT, UPT, URZ, UR5, URZ, UP1, !UPT ;  /* 0x00000005ff077290 */ /* 0x000fe40008ffe4ff */
[----:B------:R-:W-:-:S07]  /*02e0*/  UIADD3.X UR5, UPT, UPT, URZ, UR5, URZ, UP0, !UPT ;  /* 0x00000005ff057290 */ /* 0x000fce00087fe4ff */
[----:B------:R3:W-:Y:S02]  /*02f0*/  UTMACCTL.PF [UR6] ;  /* 0x00000000060079b9 */ /* 0x0007e40008040000 */
[----:B------:R3:W-:Y:S02]  /*0300*/  UTMACCTL.PF [UR4] ;  /* 0x00000000040079b9 */ /* 0x0007e40008040000 */
[----:B---3--:R-:W-:Y:S01]  /*0310*/  NOP ;  /* 0x0000000000007918 */ /* 0x008fe20000000000 */
.L_x_5:
[----:B------:R-:W-:Y:S05]  /*0320*/  BSYNC.RECONVERGENT B0 ;  /* 0x0000000000007941 */ /* 0x000fea0003800200 */
.L_x_4:
[----:B------:R-:W-:Y:S04]  /*0330*/  BSSY.RECONVERGENT B0, `(.L_x_6) ;  /* 0x000000a000007945 */ /* 0x000fe80003800200 */
        /* <DEDUP_REMOVED lines=9> */
.L_x_7:
[----:B------:R-:W-:Y:S05]  /*03d0*/  BSYNC.RECONVERGENT B0 ;  /* 0x0000000000007941 */ /* 0x000fea0003800200 */
.L_x_6:
[----:B------:R-:W3:Y:S01]  /*03e0*/  LDCU.64 UR4, c[0x0][0x888] ;  /* 0x00011100ff0477ac */ /* 0x000ee20008000a00 */
[----:B------:R-:W-:Y:S02]  /*03f0*/  UISETP.EQ.U32.AND UP1, UPT, UR8, URZ, UPT ;  /* 0x000000ff0800728c */ /* 0x000fe4000bf22070 */
[----:B------:R-:W-:Y:S02]  /*0400*/  UPLOP3.LUT UP3, UPT, UPT, UPT, UPT, 0x80, 0x8 ;  /* 0x000000000008789c */ /* 0x000fe40003f6f070 */
[----:B---3--:R-:W-:-:S04]  /*0410*/  UISETP.NE.U32.AND UP0, UPT, UR4, URZ, UPT ;  /* 0x000000ff0400728c */ /* 0x008fc8000bf05070 */
[----:B------:R-:W-:-:S04]  /*0420*/  UISETP.NE.AND.EX UP0, UPT, UR5, URZ, UPT, UP0 ;  /* 0x000000ff0500728c */ /* 0x000fc8000bf05300 */
[----:B------:R-:W-:-:S04]  /*0430*/  UISETP.EQ.OR.EX UP2, UPT, UR9, URZ, !UP0, UP1 ;  /* 0x000000ff0900728c */ /* 0x000fc8000c742710 */
[----:B------:R-:W-:-:S05]  /*0440*/  UP2UR UR60, UPR, URZ, 0x4 ;  /* 0x00000004ff3c7883 */ /* 0x000fca0008000000 */
[----:B------:R-:W-:Y:S07]  /*0450*/  BRA.U !UP2, `(.L_x_8) ;  /* 0x000000010a207547 */ /* 0x000fee000b800000 */
[----:B------:R-:W-:Y:S01]  /*0460*/  UISETP.NE.U32.AND UP1, UPT, UR8, URZ, UPT ;  /* 0x000000ff0800728c */ /* 0x000fe2000bf25070 */
[----:B-----5:R-:W-:Y:S01]  /*0470*/  FSETP.NEU.AND P0, PT, R71, RZ, PT ;  /* 0x000000ff4700720b */ /* 0x020fe20003f0d000 */
[----:B------:R-:W-:Y:S02]  /*0480*/  USEL UR4, URZ, 0xffffffff, UP0 ;  /* 0xffffffffff047887 */ /* 0x000fe40008000000 */
[----:B------:R-:W-:-:S10]  /*0490*/  UISETP.NE.AND.EX UP1, UPT, UR9, URZ, UPT, UP1 ;  /* 0x000000ff0900728c */ /* 0x000fd4000bf25310 */
[----:B------:R-:W-:Y:S01]  /*04a0*/  VOTEU.ANY UP0, P0 ;  /* 0x0000000000ff7886 */ /* 0x000fe20000000100 */
[----:B------:R-:W-:-:S04]  /*04b0*/  @!UP1 USEL UR4, URZ, 0xffffffff, UP0 ;  /* 0xffffffffff049887 */ /* 0x000fc80008000000 */
[----:B------:R-:W-:-:S04]  /*04c0*/  ULOP3.LUT UR4, UR4, 0x1, URZ, 0xc0, !UPT ;  /* 0x0000000104047892 */ /* 0x000fc8000f8ec0ff */
[----:B------:R-:W-:-:S11]  /*04d0*/  UISETP.NE.U32.AND UP3, UPT, UR4, 0x1, UPT ;  /* 0x000000010400788c */ /* 0x000fd6000bf65070 */
.L_x_8:
[----:B-12---:R-:W1:Y:S01]  /*04e0*/  SHFL.IDX PT, R2, R142, RZ, 0x1f ;  /* 0x00001fff8e027589 */ /* 0x006e6200000e0000 */
[----:B------:R-:W-:-:S04]  /*04f0*/  UISETP.NE.AND UP0, UPT, UR22, 0x2, UPT ;  /* 0x000000021600788c */ /* 0x000fc8000bf05270 */
[----:B------:R-:W-:Y:S01]  /*0500*/  USEL UR34, URZ, 0x1, UP0 ;  /* 0x00000001ff227887 */ /* 0x000fe20008000000 */
[----:B-1----:R-:W-:-:S13]  /*0510*/  ISETP.NE.AND P0, PT, R2, RZ, PT ;  /* 0x000000ff0200720c */ /* 0x002fda0003f05270 */
[----:B------:R-:W-:Y:S05]  /*0520*/  @P0 BRA `(.L_x_9) ;  /* 0x0000000000600947 */ /* 0x000fea0003800000 */
[----:B------:R-:W1:Y:S01]  /*0530*/  S2UR UR4, SR_CgaCtaId ;  /* 0x00000000000479c3 */ /* 0x000e620000008800 */
[----:B------:R-:W-:Y:S01]  /*0540*/  UMOV UR5, 0x400 ;  /* 0x0000040000057882 */ /* 0x000fe20000000000 */
[----:B------:R-:W-:Y:S01]  /*0550*/  UMOV UR8, 0x1 ;  /* 0x0000000100087882 */ /* 0x000fe20000000000 */
[----:B------:R-:W-:Y:S01]  /*0560*/  UMOV UR6, 0x2 ;  /* 0x0000000200067882 */ /* 0x000fe20000000000 */
[----:B------:R-:W-:-:S04]  /*0570*/  UIADD3 UR8, UPT, UPT, -UR8, 0x100000, URZ ;  /* 0x0010000008087890 */ /* 0x000fc8000fffe1ff */
[----:B------:R-:W-:Y:S02]  /*0580*/  USHF.L.U32 UR9, UR8, 0xb, URZ ;  /* 0x0000000b08097899 */ /* 0x000fe400080006ff */
[----:B------:R-:W-:Y:S02]  /*0590*/  USHF.L.U32 UR8, UR8, 0x1, URZ ;  /* 0x0000000108087899 */ /* 0x000fe400080006ff */
[----:B------:R-:W-:-:S04]  /*05a0*/  UIADD3 UR6, UPT, UPT, -UR6, 0x100000, URZ ;  /* 0x0010000006067890 */ /* 0x000fc8000fffe1ff */
[----:B------:R-:W-:Y:S02]  /*05b0*/  USHF.L.U32 UR7, UR6, 0xb, URZ ;  /* 0x0000000b06077899 */ /* 0x000fe400080006ff */
[----:B------:R-:W-:Y:S01]  /*05c0*/  USHF.L.U32 UR6, UR6, 0x1, URZ ;  /* 0x0000000106067899 */ /* 0x000fe200080006ff */
[----:B------:R-:W-:Y:S01]  /*05d0*/  ELECT P0, URZ, PT ;  /* 0x0000000000ff782f */ /* 0x000fe20003800000 */
[----:B-1----:R-:W-:Y:S01]  /*05e0*/  ULEA UR4, UR4, UR5, 0x18 ;  /* 0x0000000504047291 */ /* 0x002fe2000f8ec0ff */
[----:B------:R-:W1:Y:S11]  /*05f0*/  FENCE.VIEW.ASYNC.S ;  /* 0x00000000000073c6 */ /* 0x000e760000000000 */
[----:B-1----:R1:W2:Y:S01]  /*0600*/  SYNCS.EXCH.64 URZ, [UR4], UR8 ;  /* 0x0000000804ff75b2 */ /* 0x0022a20008000100 */
[----:B------:R1:W3:Y:S01]  /*0610*/  SYNCS.EXCH.64 URZ, [UR4+0x28], UR6 ;  /* 0x0000280604ff75b2 */ /* 0x0002e20008000100 */
[----:B------:R1:W4:Y:S01]  /*0620*/  SYNCS.EXCH.64 URZ, [UR4+0x8], UR8 ;  /* 0x0000080804ff75b2 */ /* 0x0003220008000100 */
[----:B------:R1:W1:Y:S01]  /*0630*/  SYNCS.EXCH.64 URZ, [UR4+0x30], UR6 ;  /* 0x0000300604ff75b2 */ /* 0x0002620008000100 */
[----:B------:R1:W1:Y:S01]  /*0640*/  SYNCS.EXCH.64 URZ, [UR4+0x10], UR8 ;  /* 0x0000100804ff75b2 */ /* 0x0002620008000100 */
[----:B------:R1:W1:Y:S01]  /*0650*/  SYNCS.EXCH.64 URZ, [UR4+0x38], UR6 ;  /* 0x0000380604ff75b2 */ /* 0x0002620008000100 */
[----:B------:R1:W1:Y:S01]  /*0660*/  SYNCS.EXCH.64 URZ, [UR4+0x18], UR8 ;  /* 0x0000180804ff75b2 */ /* 0x0002620008000100 */
[----:B------:R1:W1:Y:S01]  /*0670*/  SYNCS.EXCH.64 URZ, [UR4+0x40], UR6 ;  /* 0x0000400604ff75b2 */ /* 0x0002620008000100 */
[----:B------:R1:W1:Y:S01]  /*0680*/  SYNCS.EXCH.64 URZ, [UR4+0x20], UR8 ;  /* 0x0000200804ff75b2 */ /* 0x0002620008000100 */
[----:B------:R1:W1:Y:S01]  /*0690*/  SYNCS.EXCH.64 URZ, [UR4+0x48], UR6 ;  /* 0x0000480604ff75b2 */ /* 0x0002620008000100 */
[----:B------:R-:W-:Y:S01]  /*06a0*/  NOP ;  /* 0x0000000000007918 */ /* 0x000fe20000000000 */
.L_x_9:
[----:B------:R-:W2:Y:S01]  /*06b0*/  SHFL.IDX PT, R2, R142, RZ, 0x1f ;  /* 0x00001fff8e027589 */ /* 0x000ea200000e0000 */
[----:B------:R-:W-:Y:S01]  /*06c0*/  NOP ;  /* 0x0000000000007918 */ /* 0x000fe20000000000 */
[----:B--2---:R-:W-:-:S13]  /*06d0*/  ISETP.NE.AND P0, PT, R2, 0x1, PT ;  /* 0x000000010200780c */ /* 0x004fda0003f05270 */
[----:B------:R-:W-:Y:S05]  /*06e0*/  @P0 BRA `(.L_x_10) ;  /* 0x0000000000400947 */ /* 0x000fea0003800000 */
[----:B-1----:R-:W1:Y:S01]  /*06f0*/  S2UR UR4, SR_CgaCtaId ;  /* 0x00000000000479c3 */ /* 0x002e620000008800 */
        /* <DEDUP_REMOVED lines=12> */
[----:B-1----:R2:W1:Y:S01]  /*07c0*/  SYNCS.EXCH.64 URZ, [UR4+0x50], UR8 ;  /* 0x0000500804ff75b2 */ /* 0x0024620008000100 */
[----:B------:R2:W1:Y:S02]  /*07d0*/  SYNCS.EXCH.64 URZ, [UR4+0x58], UR6 ;  /* 0x0000580604ff75b2 */ /* 0x0004640008000100 */
[----:B--2---:R-:W-:Y:S01]  /*07e0*/  NOP ;  /* 0x0000000000007918 */ /* 0x004fe20000000000 */
.L_x_10:
[----:B------:R-:W2:Y:S01]  /*07f0*/  SHFL.IDX PT, R2, R142, RZ, 0x1f ;  /* 0x00001fff8e027589 */ /* 0x000ea200000e0000 */
[----:B------:R-:W-:Y:S01]  /*0800*/  NOP ;  /* 0x0000000000007918 */ /* 0x000fe20000000000 */
[----:B--2---:R-:W-:-:S13]  /*0810*/  ISETP.NE.AND P0, PT, R2, 0x3, PT ;  /* 0x000000030200780c */ /* 0x004fda0003f05270 */
[----:B------:R-:W-:Y:S05]  /*0820*/  @P0 BRA `(.L_x_11) ;  /* 0x0000000000300947 */ /* 0x000fea0003800000 */
[----:B-1----:R-:W1:Y:S01]  /*0830*/  S2UR UR6, SR_CgaCtaId ;  /* 0x00000000000679c3 */ /* 0x002e620000008800 */
[----:B------:R-:W-:Y:S01]  /*0840*/  UMOV UR4, 0x400 ;  /* 0x0000040000047882 */ /* 0x000fe20000000000 */
[----:B------:R-:W-:Y:S01]  /*0850*/  UMOV UR5, 0x20 ;  /* 0x0000002000057882 */ /* 0x000fe20000000000 */
[----:B------:R-:W-:Y:S01]  /*0860*/  ELECT P0, URZ, PT ;  /* 0x0000000000ff782f */ /* 0x000fe20003800000 */
[----:B-1----:R-:W-:Y:S02]  /*0870*/  ULEA UR6, UR6, UR4, 0x18 ;  /* 0x0000000406067291 */ /* 0x002fe4000f8ec0ff */
[----:B------:R-:W-:-:S04]  /*0880*/  UIADD3 UR4, UPT, UPT, -UR5, 0x100000, URZ ;  /* 0x0010000005047890 */ /* 0x000fc8000fffe1ff */
[----:B------:R-:W-:Y:S02]  /*0890*/  USHF.L.U32 UR5, UR4, 0xb, URZ ;  /* 0x0000000b04057899 */ /* 0x000fe400080006ff */
[----:B------:R-:W-:Y:S01]  /*08a0*/  USHF.L.U32 UR4, UR4, 0x1, URZ ;  /* 0x0000000104047899 */ /* 0x000fe200080006ff */
[----:B------:R-:W1:Y:S11]  /*08b0*/  FENCE.VIEW.ASYNC.S ;  /* 0x00000000000073c6 */ /* 0x000e760000000000 */
[----:B-1----:R2:W1:Y:S01]  /*08c0*/  SYNCS.EXCH.64 URZ, [UR6+0x60], UR4 ;  /* 0x0000600406ff75b2 */ /* 0x0024620008000100 */
[----:B------:R2:W1:Y:S02]  /*08d0*/  SYNCS.EXCH.64 URZ, [UR6+0x68], UR4 ;  /* 0x0000680406ff75b2 */ /* 0x0004640008000100 */
[----:B--2---:R-:W-:Y:S01]  /*08e0*/  NOP ;  /* 0x0000000000007918 */ /* 0x004fe20000000000 */
.L_x_11:
[----:B------:R-:W2:Y:S01]  /*08f0*/  SHFL.IDX PT, R2, R142, RZ, 0x1f ;  /* 0x00001fff8e027589 */ /* 0x000ea200000e0000 */
[----:B------:R-:W-:Y:S01]  /*0900*/  NOP ;  /* 0x0000000000007918 */ /* 0x000fe20000000000 */
[----:B--2---:R-:W-:-:S13]  /*0910*/  ISETP.NE.AND P0, PT, R2, 0x4, PT ;  /* 0x000000040200780c */ /* 0x004fda0003f05270 */
[----:B------:R-:W-:Y:S05]  /*0920*/  @P0 BRA `(.L_x_12) ;  /* 0x00000000004c0947 */ /* 0x000fea0003800000 */
[----:B-1----:R-:W1:Y:S01]  /*0930*/  S2UR UR6, SR_CgaCtaId ;  /* 0x00000000000679c3 */ /* 0x002e620000008800 */
[----:B------:R-:W-:Y:S01]  /*0940*/  UMOV UR4, 0x1e0 ;  /* 0x000001e000047882 */ /* 0x000fe20000000000 */
[----:B------:R-:W-:Y:S01]  /*0950*/  UMOV UR5, 0x400 ;  /* 0x0000040000057882 */ /* 0x000fe20000000000 */
[----:B------:R-:W-:Y:S01]  /*0960*/  USEL UR4, UR4, 0x1a0, UP3 ;  /* 0x000001a004047887 */ /* 0x000fe20009800000 */
[----:B------:R-:W-:Y:S01]  /*0970*/  UMOV UR8, 0x1 ;  /* 0x0000000100087882 */ /* 0x000fe20000000000 */
[----:B------:R-:W-:Y:S01]  /*0980*/  ELECT P0, URZ, PT ;  /* 0x0000000000ff782f */ /* 0x000fe20003800000 */
[----:B------:R-:W-:-:S04]  /*0990*/  UIADD3 UR8, UPT, UPT, -UR8, 0x100000, URZ ;  /* 0x0010000008087890 */ /* 0x000fc8000fffe1ff */
[----:B------:R-:W-:Y:S02]  /*09a0*/  USHF.L.U32 UR9, UR8, 0xb, URZ ;  /* 0x0000000b08097899 */ /* 0x000fe400080006ff */
[----:B------:R-:W-:Y:S02]  /*09b0*/  USHF.L.U32 UR8, UR8, 0x1, URZ ;  /* 0x0000000108087899 */ /* 0x000fe400080006ff */
[----:B-1----:R-:W-:Y:S02]  /*09c0*/  ULEA UR6, UR6, UR5, 0x18 ;  /* 0x0000000506067291 */ /* 0x002fe4000f8ec0ff */
[----:B------:R-:W-:-:S04]  /*09d0*/  UIADD3 UR4, UPT, UPT, -UR4, 0x100000, URZ ;  /* 0x0010000004047890 */ /* 0x000fc8000fffe1ff */
[----:B------:R-:W-:Y:S02]  /*09e0*/  USHF.L.U32 UR5, UR4, 0xb, URZ ;  /* 0x0000000b04057899 */ /* 0x000fe400080006ff */
[----:B------:R-:W-:Y:S01]  /*09f0*/  USHF.L.U32 UR4, UR4, 0x1, URZ ;  /* 0x0000000104047899 */ /* 0x000fe200080006ff */
[----:B------:R-:W1:Y:S03]  /*0a00*/  FENCE.VIEW.ASYNC.S ;  /* 0x00000000000073c6 */ /* 0x000e660000000000 */
[----:B-1----:R2:W1:Y:S08]  /*0a10*/  SYNCS.EXCH.64 URZ, [UR6+0x70], UR8 ;  /* 0x0000700806ff75b2 */ /* 0x0024700008000100 */
[----:B------:R2:W1:Y:S01]  /*0a20*/  SYNCS.EXCH.64 URZ, [UR6+0x80], UR4 ;  /* 0x0000800406ff75b2 */ /* 0x0004620008000100 */
[----:B------:R2:W1:Y:S01]  /*0a30*/  SYNCS.EXCH.64 URZ, [UR6+0x78], UR8 ;  /* 0x0000780806ff75b2 */ /* 0x0004620008000100 */
[----:B------:R2:W1:Y:S02]  /*0a40*/  SYNCS.EXCH.64 URZ, [UR6+0x88], UR4 ;  /* 0x0000880406ff75b2 */ /* 0x0004640008000100 */
[----:B--2---:R-:W-:Y:S01]  /*0a50*/  NOP ;  /* 0x0000000000007918 */ /* 0x004fe20000000000 */
.L_x_12:
        /* <DEDUP_REMOVED lines=18> */
[----:B------:R2:W1:Y:S01]  /*0b80*/  SYNCS.EXCH.64 URZ, [UR4+0xb0], UR6 ;  /* 0x0000b00604ff75b2 */ /* 0x0004620008000100 */
[----:B------:R2:W1:Y:S01]  /*0b90*/  SYNCS.EXCH.64 URZ, [UR4+0x98], UR8 ;  /* 0x0000980804ff75b2 */ /* 0x0004620008000100 */
[----:B------:R2:W1:Y:S01]  /*0ba0*/  SYNCS.EXCH.64 URZ, [UR4+0xb8], UR6 ;  /* 0x0000b80604ff75b2 */ /* 0x0004620008000100 */
[----:B------:R2:W1:Y:S01]  /*0bb0*/  SYNCS.EXCH.64 URZ, [UR4+0xa0], UR8 ;  /* 0x0000a00804ff75b2 */ /* 0x0004620008000100 */
[----:B------:R2:W1:Y:S01]  /*0bc0*/  SYNCS.EXCH.64 URZ, [UR4+0xc0], UR6 ;  /* 0x0000c00604ff75b2 */ /* 0x0004620008000100 */
[----:B------:R2:W1:Y:S01]  /*0bd0*/  SYNCS.EXCH.64 URZ, [UR4+0xa8], UR8 ;  /* 0x0000a80804ff75b2 */ /* 0x0004620008000100 */
[----:B------:R2:W1:Y:S02]  /*0be0*/  SYNCS.EXCH.64 URZ, [UR4+0xc8], UR6 ;  /* 0x0000c80604ff75b2 */ /* 0x0004640008000100 */
[----:B--2---:R-:W-:Y:S01]  /*0bf0*/  NOP ;  /* 0x0000000000007918 */ /* 0x004fe20000000000 */
.L_x_13:
[----:B------:R-:W2:Y:S01]  /*0c00*/  SHFL.IDX PT, R2, R142, RZ, 0x1f ;  /* 0x00001fff8e027589 */ /* 0x000ea200000e0000 */
[----:B------:R-:W1:Y:S01]  /*0c10*/  S2UR UR61, SR_CgaCtaId ;  /* 0x00000000003d79c3 */ /* 0x000e620000008800 */
[----:B------:R-:W-:Y:S01]  /*0c20*/  NOP ;  /* 0x0000000000007918 */ /* 0x000fe20000000000 */
[----:B--2---:R-:W-:-:S13]  /*0c30*/  ISETP.NE.AND P0, PT, R2, 0x3, PT ;  /* 0x000000030200780c */ /* 0x004fda0003f05270 */
[----:B-1----:R-:W-:Y:S05]  /*0c40*/  @P0 BRA `(.L_x_14) ;  /* 0x0000000000340947 */ /* 0x002fea0003800000 */
[----:B------:R-:W-:Y:S01]  /*0c50*/  UMOV UR4, 0x400 ;  /* 0x0000040000047882 */ /* 0x000fe20000000000 */
[----:B------:R-:W-:Y:S01]  /*0c60*/  UMOV UR6, 0x20 ;  /* 0x0000002000067882 */ /* 0x000fe20000000000 */
[----:B------:R-:W-:Y:S02]  /*0c70*/  ULEA UR4, UR61, UR4, 0x18 ;  /* 0x000000043d047291 */ /* 0x000fe4000f8ec0ff */
[----:B------:R-:W-:-:S04]  /*0c80*/  UIADD3 UR6, UPT, UPT, -UR6, 0x100000, URZ ;  /* 0x0010000006067890 */ /* 0x000fc8000fffe1ff */
[----:B------:R-:W-:Y:S02]  /*0c90*/  USHF.L.U32 UR7, UR6, 0xb, URZ ;  /* 0x0000000b06077899 */ /* 0x000fe400080006ff */
[----:B------:R-:W-:Y:S01]  /*0ca0*/  USHF.L.U32 UR6, UR6, 0x1, URZ ;  /* 0x0000000106067899 */ /* 0x000fe200080006ff */
[----:B------:R-:W-:Y:S01]  /*0cb0*/  ELECT P0, URZ, PT ;  /* 0x0000000000ff782f */ /* 0x000fe20003800000 */
[----:B------:R-:W1:Y:S10]  /*0cc0*/  FENCE.VIEW.ASYNC.S ;  /* 0x00000000000073c6 */ /* 0x000e740000000000 */
[----:B-1----:R1:W2:Y:S01]  /*0cd0*/  SYNCS.EXCH.64 URZ, [UR4+0xd0], UR6 ;  /* 0x0000d00604ff75b2 */ /* 0x0022a20008000100 */
[----:B------:R1:W1:Y:S01]  /*0ce0*/  SYNCS.EXCH.64 URZ, [UR4+0xe0], UR6 ;  /* 0x0000e00604ff75b2 */ /* 0x0002620008000100 */
[----:B------:R1:W1:Y:S01]  /*0cf0*/  SYNCS.EXCH.64 URZ, [UR4+0xd8], UR6 ;  /* 0x0000d80604ff75b2 */ /* 0x0002620008000100 */
[----:B------:R1:W1:Y:S01]  /*0d00*/  SYNCS.EXCH.64 URZ, [UR4+0xe8], UR6 ;  /* 0x0000e80604ff75b2 */ /* 0x0002620008000100 */
[----:B------:R-:W-:Y:S01]  /*0d10*/  NOP ;  /* 0x0000000000007918 */ /* 0x000fe20000000000 */
.L_x_14:
[----:B-1----:R-:W1:Y:S01]  /*0d20*/  LDCU UR4, c[0x0][0x36c] ;  /* 0x00006d80ff0477ac */ /* 0x002e620008000800 */
[----:B------:R-:W-:Y:S01]  /*0d30*/  ISETP.NE.OR P3, PT, R0, 0x2, !P3 ;  /* 0x000000020000780c */ /* 0x000fe20005f65670 */
[----:B------:R-:W-:Y:S01]  /*0d40*/  NOP ;  /* 0x0000000000007918 */ /* 0x000fe20000000000 */
[----:B------:R-:W-:Y:S01]  /*0d50*/  LOP3.LUT R0, R131, 0x1f, RZ, 0xc0, !PT ;  /* 0x0000001f83007812 */ /* 0x000fe200078ec0ff */
[----:B------:R-:W-:Y:S02]  /*0d60*/  UISETP.NE.AND UP4, UPT, UR22, URZ, UPT ;  /* 0x000000ff1600728c */ /* 0x000fe4000bf85270 */
[----:B-1----:R-:W-:-:S09]  /*0d70*/  UISETP.EQ.U32.AND UP5, UPT, UR4, 0x1, UPT ;  /* 0x000000010400788c */ /* 0x002fd2000bfa2070 */
[----:B------:R-:W-:Y:S05]  /*0d80*/  BRA.U !UP5, `(.L_x_15) ;  /* 0x000000010d087547 */ /* 0x000fea000b800000 */
[----:B--234-:R-:W-:Y:S01]  /*0d90*/  UCGABAR_ARV ;  /* 0x00000000000079c7 */ /* 0x01cfe20008000000 */
[----:B------:R-:W-:Y:S05]  /*0da0*/  BRA `(.L_x_16) ;  /* 0x0000000000047947 */ /* 0x000fea0003800000 */
.L_x_15:
[----:B--234-:R-:W-:Y:S01]  /*0db0*/  NOP ;  /* 0x0000000000007918 */ /* 0x01cfe20000000000 */
.L_x_16:
[----:B------:R-:W1:Y:S01]  /*0dc0*/  S2UR UR7, SR_CTAID.X ;  /* 0x00000000000779c3 */ /* 0x000e620000002500 */
[----:B------:R-:W-:-:S05]  /*0dd0*/  CS2R.32 R3, SR_CgaSize ;  /* 0x0000000000037805 */ /* 0x000fca0000008a00 */
[----:B------:R-:W-:-:S05]  /*0de0*/  IMAD R3, R3, -0xa0, RZ ;  /* 0xffffff6003037824 */ /* 0x000fca00078e02ff */
[----:B------:R-:W-:-:S14]  /*0df0*/  R2UR UR5, R3 ;  /* 0x00000000030572ca */ /* 0x000fdc00000e0000 */
[----:B------:R-:W2:Y:S01]  /*0e00*/  LDCU UR5, c[0x0][UR5+0x2b0] ;  /* 0x00005600050577ac */ /* 0x000ea20008000800 */
[----:B------:R-:W-:-:S05]  /*0e10*/  CS2R.32 R3, SR_CgaSize ;  /* 0x0000000000037805 */ /* 0x000fca0000008a00 */
[----:B------:R-:W-:-:S05]  /*0e20*/  IMAD R3, R3, -0xa0, RZ ;  /* 0xffffff6003037824 */ /* 0x000fca00078e02ff */
[----:B------:R-:W-:-:S14]  /*0e30*/  R2UR UR4, R3 ;  /* 0x00000000030472ca */ /* 0x000fdc00000e0000 */
[----:B------:R-:W3:Y:S01]  /*0e40*/  LDCU UR4, c[0x0][UR4+0x2b4] ;  /* 0x00005680040477ac */ /* 0x000ee20008000800 */
[----:B------:R-:W4:Y:S01]  /*0e50*/  S2UR UR8, SR_CTAID.Y ;  /* 0x00000000000879c3 */ /* 0x000f220000002600 */
[----:B------:R-:W3:Y:S01]  /*0e60*/  LDCU UR23, c[0x0][0xb24] ;  /* 0x00016480ff1777ac */ /* 0x000ee20008000800 */
[----:B------:R-:W-:-:S05]  /*0e70*/  CS2R.32 R3, SR_CgaSize ;  /* 0x0000000000037805 */ /* 0x000fca0000008a00 */
[----:B------:R-:W-:-:S05]  /*0e80*/  IMAD R3, R3, -0xa0, RZ ;  /* 0xffffff6003037824 */ /* 0x000fca00078e02ff */
[----:B------:R-:W-:-:S14]  /*0e90*/  R2UR UR58, R3 ;  /* 0x00000000033a72ca */ /* 0x000fdc00000e0000 */
[----:B------:R-:W3:Y:S01]  /*0ea0*/  LDCU UR58, c[0x0][UR58+0x2a0] ;  /* 0x000054003a3a77ac */ /* 0x000ee20008000800 */
[----:B------:R-:W1:Y:S01]  /*0eb0*/  S2UR UR36, SR_CTAID.Z ;  /* 0x00000000002479c3 */ /* 0x000e620000002700 */
[----:B------:R-:W-:-:S05]  /*0ec0*/  CS2R.32 R3, SR_CgaSize ;  /* 0x0000000000037805 */ /* 0x000fca0000008a00 */
[----:B------:R-:W-:-:S05]  /*0ed0*/  IMAD R3, R3, -0xa0, RZ ;  /* 0xffffff6003037824 */ /* 0x000fca00078e02ff */
[----:B------:R-:W-:-:S14]  /*0ee0*/  R2UR UR55, R3 ;  /* 0x00000000033772ca */ /* 0x000fdc00000e0000 */
[----:B------:R-:W3:Y:S01]  /*0ef0*/  LDCU UR55, c[0x0][UR55+0x2a4] ;  /* 0x00005480373777ac */ /* 0x000ee20008000800 */
[----:B------:R-:W3:Y:S01]  /*0f00*/  LDCU UR40, c[0x0][0xb24] ;  /* 0x00016480ff2877ac */ /* 0x000ee20008000800 */
[----:B-1----:R-:W-:Y:S01]  /*0f10*/  I2FP.F32.U32 R3, UR7 ;  /* 0x0000000700037c45 */ /* 0x002fe20008201000 */
[----:B------:R-:W1:Y:S04]  /*0f20*/  LDCU UR25, c[0x0][0xb30] ;  /* 0x00016600ff1977ac */ /* 0x000e680008000800 */
[----:B--2---:R-:W-:Y:S01]  /*0f30*/  FMUL R3, R3, UR5 ;  /* 0x0000000503037c20 */ /* 0x004fe20008400000 */
[----:B------:R-:W-:Y:S01]  /*0f40*/  USHF.L.U32 UR28, UR61, 0xb, URZ ;  /* 0x0000000b3d1c7899 */ /* 0x000fe200080006ff */
[----:B----4-:R-:W-:Y:S01]  /*0f50*/  I2FP.F32.U32 R2, UR8 ;  /* 0x0000000800027c45 */ /* 0x010fe20008201000 */
[----:B---3--:R-:W-:-:S03]  /*0f60*/  UISETP.GE.AND UP2, UPT, UR23, 0x1, UPT ;  /* 0x000000011700788c */ /* 0x008fc6000bf46270 */
[----:B------:R-:W2:Y:S01]  /*0f70*/  F2I.U32.TRUNC.NTZ R3, R3 ;  /* 0x0000000300037305 */ /* 0x000ea2000020f000 */
[----:B------:R-:W-:Y:S01]  /*0f80*/  UMOV UR46, UR7 ;  /* 0x00000007002e7c82 */ /* 0x000fe20008000000 */
[----:B------:R-:W-:Y:S01]  /*0f90*/  FMUL R2, R2, UR4 ;  /* 0x0000000402027c20 */ /* 0x000fe20008400000 */
[----:B------:R-:W-:-:S05]  /*0fa0*/  UMOV UR45, UR8 ;  /* 0x00000008002d7c82 */ /* 0x000fca0008000000 */
[----:B------:R-:W3:Y:S01]  /*0fb0*/  F2I.U32.TRUNC.NTZ R2, R2 ;  /* 0x0000000200027305 */ /* 0x000ee2000020f000 */
[----:B--2---:R-:W-:Y:S02]  /*0fc0*/  R2UR UR4, R3 ;  /* 0x00000000030472ca */ /* 0x004fe400000e0000 */
[----:B---3--:R-:W-:Y:S02]  /*0fd0*/  R2UR UR6, R2 ;  /* 0x00000000020672ca */ /* 0x008fe400000e0000 */
[----:B------:R-:W-:-:S09]  /*0fe0*/  PRMT R2, RZ, 0x7610, R2 ;  /* 0x00007610ff027816 */ /* 0x000fd20000000002 */
[----:B------:R-:W-:-:S04]  /*0ff0*/  UIADD3 UR5, UPT, UPT, -UR4, URZ, URZ ;  /* 0x000000ff04057290 */ /* 0x000fc8000fffe1ff */
[----:B------:R-:W-:Y:S02]  /*1000*/  UIMAD UR58, UR58, UR5, UR7 ;  /* 0x000000053a3a72a4 */ /* 0x000fe4000f8e0207 */
[----:B------:R-:W-:-:S04]  /*1010*/  UIADD3 UR4, UPT, UPT, -UR6, URZ, URZ ;  /* 0x000000ff06047290 */ /* 0x000fc8000fffe1ff */
[----:B------:R-:W-:Y:S01]  /*1020*/  UIMAD UR55, UR55, UR4, UR8 ;  /* 0x00000004373772a4 */ /* 0x000fe2000f8e0208 */
[----:B-1----:R-:W-:Y:S11]  /*1030*/  BRA.U UP4, `(.L_x_17) ;  /* 0x0000000104247547 */ /* 0x002ff6000b800000 */
[----:B------:R-:W-:Y:S02]  /*1040*/  UISETP.NE.AND UP0, UPT, UR55, URZ, UPT ;  /* 0x000000ff3700728c */ /* 0x000fe4000bf05270 */
[----:B------:R-:W-:Y:S02]  /*1050*/  UISETP.NE.AND UP1, UPT, UR55, 0x1, UPT ;  /* 0x000000013700788c */ /* 0x000fe4000bf25270 */
[----:B------:R-:W-:Y:S02]  /*1060*/  UISETP.EQ.OR UP0, UPT, UR58, URZ, !UP0 ;  /* 0x000000ff3a00728c */ /* 0x000fe4000c702670 */
[----:B------:R-:W-:Y:S02]  /*1070*/  USEL UR4, URZ, 0x2, UP1 ;  /* 0x00000002ff047887 */ /* 0x000fe40008800000 */
[----:B------:R-:W-:Y:S02]  /*1080*/  USEL UR5, URZ, 0x1, !UP0 ;  /* 0x00000001ff057887 */ /* 0x000fe4000c000000 */
[----:B------:R-:W-:-:S04]  /*1090*/  UISETP.NE.AND UP0, UPT, UR58, URZ, UPT ;  /* 0x000000ff3a00728c */ /* 0x000fc8000bf05270 */
[----:B------:R-:W-:-:S04]  /*10a0*/  USEL UR4, UR4, 0x2, UP0 ;  /* 0x0000000204047887 */ /* 0x000fc80008000000 */
[----:B------:R-:W-:-:S06]  /*10b0*/  UIADD3 UR4, UPT, UPT, UR5, UR4, URZ ;  /* 0x0000000405047290 */ /* 0x000fcc000fffe0ff */
[----:B------:R-:W-:Y:S02]  /*10c0*/  MOV R2, UR4 ;  /* 0x0000000400027c02 */ /* 0x000fe40008000f00 */
.L_x_17:
[----:B------:R-:W-:Y:S05]  /*10d0*/  BRA.U !UP2, `(.L_x_18) ;  /* 0x000000010ad47547 */ /* 0x000fea000b800000 */
[----:B------:R-:W1:Y:S01]  /*10e0*/  LDCU.128 UR12, c[0x0][0xb10] ;  /* 0x00016200ff0c77ac */ /* 0x000e620008000c00 */
[----:B------:R-:W2:Y:S01]  /*10f0*/  LDCU UR6, c[0x0][0x370] ;  /* 0x00006e00ff0677ac */ /* 0x000ea20008000800 */
[----:B------:R-:W3:Y:S01]  /*1100*/  LDCU UR5, c[0x0][0x374] ;  /* 0x00006e80ff0577ac */ /* 0x000ee20008000800 */
[----:B------:R-:W4:Y:S01]  /*1110*/  LDCU UR24, c[0x0][0xb0c] ;  /* 0x00016180ff1877ac */ /* 0x000f220008000800 */
[----:B------:R-:W4:Y:S01]  /*1120*/  LDCU UR4, c[0x0][0xb20] ;  /* 0x00016400ff0477ac */ /* 0x000f220008000800 */
[----:B------:R-:W4:Y:S01]  /*1130*/  LDCU.64 UR8, c[0x0][0xb28] ;  /* 0x00016500ff0877ac */ /* 0x000f220008000a00 */
[----:B-1----:R-:W-:Y:S02]  /*1140*/  UISETP.NE.AND UP0, UPT, UR14, 0x1, UPT ;  /* 0x000000010e00788c */ /* 0x002fe4000bf05270 */
[----:B---3--:R-:W-:Y:S02]  /*1150*/  UIMAD.WIDE.U32 UR10, UR5, UR15, URZ ;  /* 0x0000000f050a72a5 */ /* 0x008fe4000f8e00ff */
[----:B--2---:R-:W-:-:S02]  /*1160*/  UIMAD.WIDE.U32 UR18, UR6, UR12, URZ ;  /* 0x0000000c061272a5 */ /* 0x004fc4000f8e00ff */
[----:B----4-:R-:W-:Y:S02]  /*1170*/  UISETP.NE.AND UP1, UPT, UR24, 0x1, UPT ;  /* 0x000000011800788c */ /* 0x010fe4000bf25270 */
[----:B------:R-:W-:Y:S01]  /*1180*/  UISETP.NE.AND UP2, UPT, UR23, 0x1, UPT ;  /* 0x000000011700788c */ /* 0x000fe2000bf45270 */
[----:B------:R-:W-:Y:S02]  /*1190*/  UMOV UR10, UR11 ;  /* 0x0000000b000a7c82 */ /* 0x000fe40008000000 */
[----:B------:R-:W-:Y:S01]  /*11a0*/  UMOV UR18, UR19 ;  /* 0x0000001300127c82 */ /* 0x000fe20008000000 */
[----:B------:R-:W-:Y:S02]  /*11b0*/  @UP0 USHF.R.U32.HI UR5, URZ, UR4, UR10 ;  /* 0x00000004ff050299 */ /* 0x000fe4000801160a */
[----:B------:R-:W-:Y:S02]  /*11c0*/  UIMAD.WIDE.U32 UR20, UR45, UR15, URZ ;  /* 0x0000000f2d1472a5 */ /* 0x000fe4000f8e00ff */
[----:B------:R-:W-:-:S02]  /*11d0*/  UIMAD.WIDE.U32 UR10, UR5, UR8, URZ ;  /* 0x00000008050a72a5 */ /* 0x000fc4000f8e00ff */
[----:B------:R-:W-:Y:S02]  /*11e0*/  @UP1 USHF.R.U32.HI UR6, URZ, UR13, UR18 ;  /* 0x0000000dff061299 */ /* 0x000fe40008011612 */
[----:B------:R-:W-:Y:S02]  /*11f0*/  UIMAD.WIDE.U32 UR16, UR46, UR12, URZ ;  /* 0x0000000c2e1072a5 */ /* 0x000fe4000f8e00ff */
[----:B------:R-:W-:Y:S01]  /*1200*/  UIMAD.WIDE.U32 UR18, UR6, UR8, URZ ;  /* 0x00000008061272a5 */ /* 0x000fe2000f8e00ff */
[----:B------:R-:W-:Y:S01]  /*1210*/  UMOV UR20, UR21 ;  /* 0x0000001500147c82 */ /* 0x000fe20008000000 */
[----:B------:R-:W-:Y:S01]  /*1220*/  UMOV UR10, UR11 ;  /* 0x0000000b000a7c82 */ /* 0x000fe20008000000 */
[----:B------:R-:W-:Y:S02]  /*1230*/  USHF.R.U32.HI UR20, URZ, UR4, UR20 ;  /* 0x00000004ff147299 */ /* 0x000fe40008011614 */
[----:B------:R-:W-:Y:S02]  /*1240*/  @UP2 USHF.R.U32.HI UR5, URZ, UR9, UR10 ;  /* 0x00000009ff052299 */ /* 0x000fe4000801160a */
[----:B------:R-:W-:Y:S01]  /*1250*/  UMOV UR7, UR19 ;  /* 0x0000001300077c82 */ /* 0x000fe20008000000 */
[----:B------:R-:W-:Y:S01]  /*1260*/  UMOV UR16, UR17 ;  /* 0x0000001100107c82 */ /* 0x000fe20008000000 */
[----:B------:R-:W-:-:S02]  /*1270*/  @UP2 USHF.R.U32.HI UR6, URZ, UR9, UR7 ;  /* 0x00000009ff062299 */ /* 0x000fc40008011607 */
[----:B------:R-:W-:Y:S02]  /*1280*/  USHF.R.U32.HI UR13, URZ, UR13, UR16 ;  /* 0x0000000dff0d7299 */ /* 0x000fe40008011610 */
[----:B------:R-:W-:Y:S02]  /*1290*/  USEL UR4, UR45, UR20, !UP0 ;  /* 0x000000142d047287 */ /* 0x000fe4000c000000 */
[----:B------:R-:W-:Y:S02]  /*12a0*/  UIMAD UR7, UR5, UR23, URZ ;  /* 0x00000017050772a4 */ /* 0x000fe4000f8e02ff */
[----:B------:R-:W-:Y:S02]  /*12b0*/  USEL UR5, UR46, UR13, !UP1 ;  /* 0x0000000d2e057287 */ /* 0x000fe4000c800000 */
[----:B------:R-:W-:Y:S02]  /*12c0*/  UIMAD UR12, UR6, UR23, URZ ;  /* 0x00000017060c72a4 */ /* 0x000fe4000f8e02ff */
[----:B------:R-:W-:-:S02]  /*12d0*/  UISETP.GE.AND UP0, UPT, UR4, UR7, UPT ;  /* 0x000000070400728c */ /* 0x000fc4000bf06270 */
[----:B------:R-:W-:Y:S02]  /*12e0*/  UIMAD.WIDE.U32 UR10, UR4, UR8, URZ ;  /* 0x00000008040a72a5 */ /* 0x000fe4000f8e00ff */
[----:B------:R-:W-:Y:S02]  /*12f0*/  UISETP.GE.OR UP0, UPT, UR5, UR12, UP0 ;  /* 0x0000000c0500728c */ /* 0x000fe40008706670 */
[----:B------:R-:W-:Y:S02]  /*1300*/  UIMAD.WIDE.U32 UR12, UR5, UR8, URZ ;  /* 0x00000008050c72a5 */ /* 0x000fe4000f8e00ff */
[----:B------:R-:W-:Y:S01]  /*1310*/  UIADD3 UR10, UPT, UPT, -UR4, URZ, URZ ;  /* 0x000000ff040a7290 */ /* 0x000fe2000fffe1ff */
[----:B------:R-:W-:Y:S01]  /*1320*/  UMOV UR8, UR11 ;  /* 0x0000000b00087c82 */ /* 0x000fe20008000000 */
[----:B------:R-:W-:Y:S02]  /*1330*/  UIADD3 UR11, UPT, UPT, -UR5, URZ, URZ ;  /* 0x000000ff050b7290 */ /* 0x000fe4000fffe1ff */
[----:B------:R-:W-:-:S03]  /*1340*/  USHF.R.U32.HI UR8, URZ, UR9, UR8 ;  /* 0x00000009ff087299 */ /* 0x000fc60008011608 */
[----:B------:R-:W-:Y:S01]  /*1350*/  @!UP0 UMOV UR7, UR13 ;  /* 0x0000000d00078c82 */ /* 0x000fe20008000000 */
[----:B------:R-:W-:Y:S02]  /*1360*/  UIMAD UR45, UR14, UR10, UR45 ;  /* 0x0000000a0e2d72a4 */ /* 0x000fe4000f8e022d */
[----:B------:R-:W-:Y:S02]  /*1370*/  USEL UR8, UR4, UR8, !UP2 ;  /* 0x0000000804087287 */ /* 0x000fe4000d000000 */
[----:B------:R-:W-:Y:S02]  /*1380*/  @!UP0 USHF.R.U32.HI UR7, URZ, UR9, UR7 ;  /* 0x00000009ff078299 */ /* 0x000fe40008011607 */
[----:B------:R-:W-:Y:S02]  /*1390*/  UIADD3 UR9, UPT, UPT, -UR8, URZ, URZ ;  /* 0x000000ff08097290 */ /* 0x000fe4000fffe1ff */
[----:B------:R-:W-:Y:S02]  /*13a0*/  @!UP0 USEL UR7, UR5, UR7, !UP2 ;  /* 0x0000000705078287 */ /* 0x000fe4000d000000 */
[----:B------:R-:W-:-:S02]  /*13b0*/  UIMAD UR9, UR23, UR9, UR4 ;  /* 0x00000009170972a4 */ /* 0x000fc4000f8e0204 */
[----:B------:R-:W-:Y:S02]  /*13c0*/  @!UP0 UIADD3 UR8, UPT, UPT, UR8, -UR7, URZ ;  /* 0x8000000708088290 */ /* 0x000fe4000fffe0ff */
[----:B------:R-:W-:Y:S02]  /*13d0*/  @!UP0 UIMAD UR6, UR9, UR6, UR7 ;  /* 0x00000006090682a4 */ /* 0x000fe4000f8e0207 */
[----:B------:R-:W-:Y:S02]  /*13e0*/  @!UP0 UIMAD UR4, UR8, UR23, UR5 ;  /* 0x00000017080482a4 */ /* 0x000fe4000f8e0205 */
[----:B------:R-:W-:Y:S02]  /*13f0*/  UIMAD UR46, UR24, UR11, UR46 ;  /* 0x0000000b182e72a4 */ /* 0x000fe4000f8e022e */
[----:B------:R-:W-:Y:S01]  /*1400*/  UIMAD UR45, UR4, UR14, UR45 ;  /* 0x0000000e042d72a4 */ /* 0x000fe2000f8e022d */
[----:B------:R-:W-:Y:S02]  /*1410*/  @!UP0 UMOV UR5, UR6 ;  /* 0x0000000600058c82 */ /* 0x000fe40008000000 */
[----:B------:R-:W-:-:S12]  /*1420*/  UIMAD UR46, UR5, UR24, UR46 ;  /* 0x00000018052e72a4 */ /* 0x000fd8000f8e022e */
.L_x_18:
[----:B------:R-:W-:Y:S02]  /*1430*/  UISETP.NE.AND UP1, UPT, UR25, 0x1, UPT ;  /* 0x000000011900788c */ /* 0x000fe4000bf25270 */
[----:B------:R-:W-:Y:S02]  /*1440*/  UISETP.NE.AND UP0, UPT, UR22, 0x2, UPT ;  /* 0x000000021600788c */ /* 0x000fe4000bf05270 */
[----:B------:R-:W-:-:S05]  /*1450*/  ULOP3.LUT UR28, UR28, 0x800, URZ, 0xc0, !UPT ;  /* 0x000008001c1c7892 */ /* 0x000fca000f8ec0ff */
[----:B------:R-:W-:Y:S07]  /*1460*/  BRA.U UP1, `(.L_x_19) ;  /* 0x0000000101447547 */ /* 0x000fee000b800000 */
[----:B------:R-:W1:Y:S01]  /*1470*/  LDCU.128 UR8, c[0x0][0xb10] ;  /* 0x00016200ff0877ac */ /* 0x000e620008000c00 */
[----:B------:R-:W2:Y:S01]  /*1480*/  LDCU UR12, c[0x0][0xb0c] ;  /* 0x00016180ff0c77ac */ /* 0x000ea20008000800 */
[----:B------:R-:W3:Y:S01]  /*1490*/  LDCU UR13, c[0x0][0xb20] ;  /* 0x00016400ff0d77ac */ /* 0x000ee20008000800 */
[----:B-1----:R-:W-:Y:S02]  /*14a0*/  UIMAD.WIDE.U32 UR6, UR46, UR8, URZ ;  /* 0x000000082e0672a5 */ /* 0x002fe4000f8e00ff */
[----:B------:R-:W-:Y:S02]  /*14b0*/  UIMAD.WIDE.U32 UR4, UR45, UR11, URZ ;  /* 0x0000000b2d0472a5 */ /* 0x000fe4000f8e00ff */
[----:B--2---:R-:W-:Y:S02]  /*14c0*/  UISETP.NE.AND UP2, UPT, UR12, 0x1, UPT ;  /* 0x000000010c00788c */ /* 0x004fe4000bf45270 */
[----:B------:R-:W-:Y:S01]  /*14d0*/  UISETP.NE.AND UP1, UPT, UR10, 0x1, UPT ;  /* 0x000000010a00788c */ /* 0x000fe2000bf25270 */
[----:B------:R-:W-:-:S02]  /*14e0*/  UMOV UR6, UR7 ;  /* 0x0000000700067c82 */ /* 0x000fc40008000000 */
[----:B------:R-:W-:Y:S01]  /*14f0*/  UMOV UR4, UR5 ;  /* 0x0000000500047c82 */ /* 0x000fe20008000000 */
[----:B------:R-:W-:Y:S02]  /*1500*/  USHF.R.U32.HI UR6, URZ, UR9, UR6 ;  /* 0x00000009ff067299 */ /* 0x000fe40008011606 */
[----:B---3--:R-:W-:Y:S02]  /*1510*/  USHF.R.U32.HI UR4, URZ, UR13, UR4 ;  /* 0x0000000dff047299 */ /* 0x008fe40008011604 */
[----:B------:R-:W-:Y:S02]  /*1520*/  USEL UR5, UR46, UR6, !UP2 ;  /* 0x000000062e057287 */ /* 0x000fe4000d000000 */
[----:B------:R-:W-:-:S04]  /*1530*/  USEL UR4, UR45, UR4, !UP1 ;  /* 0x000000042d047287 */ /* 0x000fc8000c800000 */
[----:B------:R-:W-:Y:S02]  /*1540*/  UIADD3 UR6, UPT, UPT, UR5, -UR4, URZ ;  /* 0x8000000405067290 */ /* 0x000fe4000fffe0ff */
[----:B------:R-:W-:Y:S02]  /*1550*/  UIADD3 UR4, UPT, UPT, -UR5, UR4, URZ ;  /* 0x0000000405047290 */ /* 0x000fe4000fffe1ff */
[----:B------:R-:W-:Y:S02]  /*1560*/  UIMAD UR45, UR6, UR10, UR45 ;  /* 0x0000000a062d72a4 */ /* 0x000fe4000f8e022d */
[----:B------:R-:W-:-:S12]  /*1570*/  UIMAD UR46, UR4, UR12, UR46 ;  /* 0x0000000c042e72a4 */ /* 0x000fd8000f8e022e */
.L_x_19:
[----:B------:R-:W-:Y:S05]  /*1580*/  BRA.U !UP5, `(.L_x_20) ;  /* 0x000000010d0c7547 */ /* 0x000fea000b800000 */
[----:B------:R-:W-:Y:S01]  /*1590*/  UCGABAR_WAIT ;  /* 0x0000000000007dc7 */ /* 0x000fe20008000000 */
[----:B------:R-:W-:Y:S01]  /*15a0*/  CCTL.IVALL ;  /* 0x00000000ff00798f */ /* 0x000fe20002000000 */
[----:B------:R-:W-:Y:S05]  /*15b0*/  BRA `(.L_x_21) ;  /* 0x0000000000047947 */ /* 0x000fea0003800000 */
.L_x_20:
[----:B------:R-:W-:Y:S06]  /*15c0*/  BAR.SYNC.DEFER_BLOCKING 0x0 ;  /* 0x0000000000007b1d */ /* 0x000fec0000010000 */
.L_x_21:
[----:B------:R-:W-:Y:S05]  /*15d0*/  BRA.U UP0, `(.L_x_22) ;  /* 0x0000001100d07547 */ /* 0x000fea000b800000 */
[----:B------:R-:W1:Y:S01]  /*15e0*/  LDCU UR6, c[0x0][0x38c] ;  /* 0x00007180ff0677ac */ /* 0x000e620008000800 */
[----:B------:R-:W-:Y:S01]  /*15f0*/  PLOP3.LUT P1, PT, PT, PT, UP3, 0x80, 0x8 ;  /* 0x000000000008781c */ /* 0x000fe20003f2f038 */
[----:B------:R-:W-:Y:S01]  /*1600*/  IMAD.MOV.U32 R12, RZ, RZ, 0x1 ;  /* 0x00000001ff0c7424 */ /* 0x000fe200078e00ff */
[----:B------:R-:W-:Y:S01]  /*1610*/  ISETP.EQ.OR P2, PT, R0, RZ, P3 ;  /* 0x000000ff0000720c */ /* 0x000fe20001f42670 */
[----:B------:R-:W-:Y:S01]  /*1620*/  UMOV UR7, 0x400 ;  /* 0x0000040000077882 */ /* 0x000fe20000000000 */
[----:B------:R-:W-:Y:S01]  /*1630*/  UISETP.NE.AND UP1, UPT, UR22, URZ, UPT ;  /* 0x000000ff1600728c */ /* 0x000fe2000bf25270 */
[----:B------:R-:W-:Y:S01]  /*1640*/  PLOP3.LUT P1, PT, P1, PT, PT, 0x8, 0x80 ;  /* 0x000000000080781c */ /* 0x000fe20000f2e170 */
[----:B------:R-:W-:Y:S01]  /*1650*/  ULEA UR7, UR61, UR7, 0x18 ;  /* 0x000000073d077291 */ /* 0x000fe2000f8ec0ff */
[----:B------:R-:W-:Y:S01]  /*1660*/  CS2R R10, SRZ ;  /* 0x00000000000a7805 */ /* 0x000fe2000001ff00 */
[----:B------:R-:W-:Y:S01]  /*1670*/  IMAD.MOV.U32 R9, RZ, RZ, RZ ;  /* 0x000000ffff097224 */ /* 0x000fe200078e00ff */
[----:B------:R-:W2:Y:S01]  /*1680*/  LDCU UR41, c[0x0][0x370] ;  /* 0x00006e00ff2977ac */ /* 0x000ea20008000800 */
[----:B------:R-:W-:Y:S01]  /*1690*/  IMAD.MOV.U32 R8, RZ, RZ, 0x1 ;  /* 0x00000001ff087424 */ /* 0x000fe200078e00ff */
[----:B------:R-:W3:Y:S01]  /*16a0*/  LDCU.64 UR26, c[0x0][0x348] ;  /* 0x00006900ff1a77ac */ /* 0x000ee20008000a00 */
[----:B-1----:R-:W-:-:S02]  /*16b0*/  UIADD3 UR5, UPT, UPT, UR6, 0x1f, URZ ;  /* 0x0000001f06057890 */ /* 0x002fc4000fffe0ff */
[----:B------:R-:W-:Y:S02]  /*16c0*/  USHF.R.U32.HI UR47, URZ, 0x5, UR28 ;  /* 0x00000005ff2f7899 */ /* 0x000fe4000801161c */
[----:B------:R-:W-:Y:S02]  /*16d0*/  USHF.R.S32.HI UR4, URZ, 0x1f, UR5 ;  /* 0x0000001fff047899 */ /* 0x000fe40008011405 */
[----:B------:R-:W-:Y:S02]  /*16e0*/  UIADD3 UR48, UPT, UPT, UR6, 0x3e, URZ ;  /* 0x0000003e06307890 */ /* 0x000fe4000fffe0ff */
[----:B------:R-:W-:Y:S01]  /*16f0*/  ULEA.HI UR4, UR4, UR5, URZ, 0x5 ;  /* 0x0000000504047291 */ /* 0x000fe2000f8f28ff */
[----:B------:R-:W1:Y:S03]  /*1700*/  LDCU UR39, c[0x0][0x374] ;  /* 0x00006e80ff2777ac */ /* 0x000e660008000800 */
[----:B------:R-:W-:-:S02]  /*1710*/  USHF.R.S32.HI UR43, URZ, 0x5, UR4 ;  /* 0x00000005ff2b7899 */ /* 0x000fc40008011404 */
[----:B------:R-:W-:Y:S02]  /*1720*/  UIADD3 UR4, UPT, UPT, UR6, -0x1, URZ ;  /* 0xffffffff06047890 */ /* 0x000fe4000fffe0ff */
[----:B------:R-:W-:Y:S02]  /*1730*/  UISETP.LT.U32.AND UP0, UPT, UR43, 0x5, UPT ;  /* 0x000000052b00788c */ /* 0x000fe4000bf01070 */
[----:B------:R-:W-:Y:S02]  /*1740*/  UISETP.GE.U32.AND UP2, UPT, UR4, -0x3f, UPT ;  /* 0xffffffc10400788c */ /* 0x000fe4000bf46070 */
[----:B------:R-:W-:Y:S02]  /*1750*/  USEL UR42, UR43, 0x5, UP0 ;  /* 0x000000052b2a7887 */ /* 0x000fe40008000000 */
[----:B------:R-:W-:Y:S02]  /*1760*/  USEL UR24, UR34, 0x2, UP1 ;  /* 0x0000000222187887 */ /* 0x000fe40008800000 */
[----:B------:R-:W-:-:S02]  /*1770*/  UIADD3 UR21, UPT, UPT, UR42, -0x1, URZ ;  /* 0xffffffff2a157890 */ /* 0x000fc4000fffe0ff */
[----:B------:R-:W-:Y:S02]  /*1780*/  UIADD3 UR29, UPT, UPT, UR7, 0x4400, UR28 ;  /* 0x00004400071d7890 */ /* 0x000fe4000fffe01c */
[----:B------:R-:W-:Y:S02]  /*1790*/  UIADD3 UR44, UPT, UPT, UR43, -UR42, URZ ;  /* 0x8000002a2b2c7290 */ /* 0x000fe4000fffe0ff */
[----:B------:R-:W-:Y:S01]  /*17a0*/  @UP2 UIADD3 UR21, UPT, UPT, UR42, URZ, URZ ;  /* 0x000000ff2a152290 */ /* 0x000fe2000fffe0ff */
[----:B------:R-:W-:-:S03]  /*17b0*/  UMOV UR5, URZ ;  /* 0x000000ff00057c82 */ /* 0x000fc60008000000 */
[----:B-123--:R-:W-:-:S12]  /*17c0*/  UIADD3 UR21, UPT, UPT, UR21, 0x1, URZ ;  /* 0x0000000115157890 */ /* 0x00efd8000fffe0ff */
.L_x_42:
[----:B------:R-:W-:-:S09]  /*17d0*/  UISETP.NE.AND UP0, UPT, UR61, URZ, UPT ;  /* 0x000000ff3d00728c */ /* 0x000fd2000bf05270 */
[----:B------:R-:W-:Y:S05]  /*17e0*/  BRA.U UP0, `(.L_x_23) ;  /* 0x0000000100287547 */ /* 0x000fea000b800000 */
[----:B------:R-:W-:Y:S02]  /*17f0*/  LEA R0, R9, UR7, 0x3 ;  /* 0x0000000709007c11 */ /* 0x000fe4000f8e18ff */
[----:B------:R-:W-:-:S04]  /*1800*/  SHF.L.U32 R2, R8, 0x1f, RZ ;  /* 0x0000001f08027819 */ /* 0x000fc800000006ff */
[----:B------:R-:W1:Y:S02]  /*1810*/  SYNCS.PHASECHK.TRANS64.TRYWAIT P0, [R0+URZ+0xe0], R2 ;  /* 0x0000e002000075a7 */ /* 0x000e6400080011ff */
[----:B-1----:R-:W-:Y:S05]  /*1820*/  @!P0 BRA `(.L_x_24) ;  /* 0x00000054009c8947 */ /* 0x002fea0003800000 */
.L_x_103:
[----:B------:R-:W-:Y:S01]  /*1830*/  VIADD R9, R9, 0x1 ;  /* 0x0000000109097836 */ /* 0x000fe20000000000 */
[----:B------:R1:W-:Y:S04]  /*1840*/  SYNCS.ARRIVE.TRANS64.A1T0 RZ, [R0+URZ+0xd0], RZ ;  /* 0x0000d0ff00ff79a7 */ /* 0x0003e800081000ff */
[----:B------:R-:W-:-:S04]  /*1850*/  ISETP.NE.AND P0, PT, R9, 0x2, PT ;  /* 0x000000020900780c */ /* 0x000fc80003f05270 */
[----:B------:R-:W-:Y:S02]  /*1860*/  SEL R9, R9, RZ, P0 ;  /* 0x000000ff09097207 */ /* 0x000fe40000000000 */
[----:B-1----:R-:W-:-:S04]  /*1870*/  SEL R0, RZ, 0x1, P0 ;  /* 0x00000001ff007807 */ /* 0x002fc80000000000 */
[----:B------:R-:W-:-:S07]  /*1880*/  LOP3.LUT R8, R8, R0, RZ, 0x3c, !PT ;  /* 0x0000000008087212 */ /* 0x000fce00078e3cff */
.L_x_23:
[----:B------:R-:W-:Y:S01]  /*1890*/  ULEA UR4, UR5, UR7, 0x3 ;  /* 0x0000000705047291 */ /* 0x000fe2000f8e18ff */
[----:B------:R-:W-:Y:S01]  /*18a0*/  SHF.L.U32 R0, R12, 0x1f, RZ ;  /* 0x0000001f0c007819 */ /* 0x000fe200000006ff */
[----:B------:R-:W-:Y:S02]  /*18b0*/  UISETP.GE.U32.AND UP0, UPT, UR48, 0x3f, UPT ;  /* 0x0000003f3000788c */ /* 0x000fe4000bf06070 */
[----:B------:R-:W-:Y:S02]  /*18c0*/  USHF.L.U32 UR11, UR45, 0x6, URZ ;  /* 0x000000062d0b7899 */ /* 0x000fe400080006ff */
[----:B------:R-:W-:Y:S01]  /*18d0*/  ULEA UR35, UR46, UR47, 0x7 ;  /* 0x0000002f2e237291 */ /* 0x000fe2000f8e38ff */
[----:B------:R-:W-:Y:S02]  /*18e0*/  UMOV UR13, URZ ;  /* 0x000000ff000d7c82 */ /* 0x000fe40008000000 */
[----:B------:R1:W2:Y:S02]  /*18f0*/  SYNCS.PHASECHK.TRANS64.TRYWAIT P0, [UR4+0x28], R0 ;  /* 0x00002800ff0075a7 */ /* 0x0002a40008001104 */
[----:B------:R-:W-:Y:S07]  /*1900*/  BRA.U !UP0, `(.L_x_25) ;  /* 0x0000000108bc7547 */ /* 0x000fee000b800000 */
[----:B------:R-:W-:Y:S01]  /*1910*/  UMOV UR6, URZ ;  /* 0x000000ff00067c82 */ /* 0x000fe20008000000 */
[----:B------:R-:W-:-:S05]  /*1920*/  UMOV UR4, UR5 ;  /* 0x0000000500047c82 */ /* 0x000fca0008000000 */
.L_x_31:
[----:B------:R-:W-:Y:S01]  /*1930*/  ULEA UR33, UR4, UR7, 0x3 ;  /* 0x0000000704217291 */ /* 0x000fe2000f8e18ff */
[----:B--2---:R-:W-:Y:S01]  /*1940*/  @!P3 MOV R2, 0x1800 ;  /* 0x000018000002b802 */ /* 0x004fe20000000f00 */
[----:B--2-4-:R-:W-:Y:S10]  /*1950*/  @P0 BRA `(.L_x_26) ;  /* 0x00000000000c0947 */ /* 0x014ff40003800000 */
[----:B------:R-:W-:-:S04]  /*1960*/  SHF.L.U32 R3, R12, 0x1f, RZ ;  /* 0x0000001f0c037819 */ /* 0x000fc800000006ff */
[----:B------:R-:W2:Y:S02]  /*1970*/  SYNCS.PHASECHK.TRANS64.TRYWAIT P0, [UR33+0x28], R3 ;  /* 0x00002803ff0075a7 */ /* 0x000ea40008001121 */
[----:B--2---:R-:W-:Y:S05]  /*1980*/  @!P0 BRA `(.L_x_27) ;  /* 0x0000005400588947 */ /* 0x004fea0003800000 */
.L_x_26:
[----:B------:R2:W-:Y:S01]  /*1990*/  @!P3 SYNCS.ARRIVE.TRANS64 RZ, [UR33], R2 ;  /* 0x00000002ffffb9a7 */ /* 0x0005e20008000021 */
[----:B------:R-:W-:-:S04]  /*19a0*/  ULOP3.LUT UR5, UR24, 0x2, URZ, 0xfc, !UPT ;  /* 0x0000000218057892 */ /* 0x000fc8000f8efcff */
[----:B------:R-:W-:-:S09]  /*19b0*/  UISETP.NE.AND UP0, UPT, UR5, 0x2, UPT ;  /* 0x000000020500788c */ /* 0x000fd2000bf05270 */
[----:B------:R-:W-:Y:S05]  /*19c0*/  BRA.U UP0, `(.L_x_28) ;  /* 0x0000000100047547 */ /* 0x000fea000b800000 */
[----:B------:R-:W-:Y:S05]  /*19d0*/  BPT.TRAP 0x1 ;  /* 0x000000040000795c */ /* 0x000fea0000300000 */
.L_x_28:
[----:B------:R-:W-:Y:S04]  /*19e0*/  BSSY.RECONVERGENT B0, `(.L_x_29) ;  /* 0x0000003000007945 */ /* 0x000fe80003800200 */
[----:B------:R-:W-:Y:S05]  /*19f0*/  @P2 BRA `(.L_x_30) ;  /* 0x0000000000042947 */ /* 0x000fea0003800000 */
[----:B------:R-:W-:Y:S05]  /*1a00*/  BPT.TRAP 0x1 ;  /* 0x000000040000795c */ /* 0x000fea0000300000 */
.L_x_30:
[----:B------:R-:W-:Y:S05]  /*1a10*/  BSYNC.RECONVERGENT B0 ;  /* 0x0000000000007941 */ /* 0x000fea0003800200 */
.L_x_29:
[----:B------:R-:W-:Y:S02]  /*1a20*/  UIADD3 UR5, UPT, UPT, UR4, 0x1, URZ ;  /* 0x0000000104057890 */ /* 0x000fe4000fffe0ff */
[----:B------:R-:W-:Y:S02]  /*1a30*/  ULEA UR32, UR4, UR28, 0xc ;  /* 0x0000001c04207291 */ /* 0x000fe4000f8e60ff */
[----:B------:R-:W-:Y:S02]  /*1a40*/  UISETP.NE.AND UP0, UPT, UR5, 0x5, UPT ;  /* 0x000000050500788c */ /* 0x000fe4000bf05270 */
[----:B------:R-:W-:Y:S02]  /*1a50*/  UIADD3 UR16, UP1, UPT, UR26, 0x80, URZ ;  /* 0x000000801a107890 */ /* 0x000fe4000ff3e0ff */
[----:B------:R-:W-:Y:S02]  /*1a60*/  USEL UR9, URZ, 0x1, UP0 ;  /* 0x00000001ff097887 */ /* 0x000fe40008000000 */
[----:B------:R-:W-:-:S02]  /*1a70*/  USEL UR5, UR5, URZ, UP0 ;  /* 0x000000ff05057287 */ /* 0x000fc40008000000 */
[----:B------:R-:W-:Y:S02]  /*1a80*/  UIADD3 UR14, UP0, UPT, UR26, 0x180, URZ ;  /* 0x000001801a0e7890 */ /* 0x000fe4000ff1e0ff */
[----:B------:R-:W-:Y:S01]  /*1a90*/  ULEA UR8, UR5, UR7, 0x3 ;  /* 0x0000000705087291 */ /* 0x000fe2000f8e18ff */
[----:B------:R-:W-:Y:S01]  /*1aa0*/  LOP3.LUT R12, R12, UR9, RZ, 0x3c, !PT ;  /* 0x000000090c0c7c12 */ /* 0x000fe2000f8e3cff */
[----:B------:R-:W-:Y:S02]  /*1ab0*/  USHF.L.U32 UR34, UR6, 0x5, URZ ;  /* 0x0000000506227899 */ /* 0x000fe400080006ff */
[----:B------:R-:W-:Y:S01]  /*1ac0*/  UIADD3.X UR17, UPT, UPT, URZ, UR27, URZ, UP1, !UPT ;  /* 0x0000001bff117290 */ /* 0x000fe20008ffe4ff */
[----:B-1----:R-:W-:Y:S01]  /*1ad0*/  SHF.L.U32 R0, R12, 0x1f, RZ ;  /* 0x0000001f0c007819 */ /* 0x002fe200000006ff */
[----:B------:R-:W-:Y:S02]  /*1ae0*/  UIADD3 UR32, UPT, UPT, UR7, 0x4400, UR32 ;  /* 0x0000440007207890 */ /* 0x000fe4000fffe020 */
[----:B------:R-:W-:Y:S01]  /*1af0*/  UIADD3.X UR15, UPT, UPT, URZ, UR27, URZ, UP0, !UPT ;  /* 0x0000001bff0f7290 */ /* 0x000fe200087fe4ff */
[----:B------:R3:W4:Y:S01]  /*1b00*/  SYNCS.PHASECHK.TRANS64.TRYWAIT P0, [UR8+0x28], R0 ;  /* 0x00002800ff0075a7 */ /* 0x0007220008001108 */
[----:B------:R-:W-:Y:S01]  /*1b10*/  ULEA UR8, UR4, UR7, 0xb ;  /* 0x0000000704087291 */ /* 0x000fe2000f8e58ff */
[----:B------:R-:W-:Y:S01]  /*1b20*/  UMOV UR13, 0x30000 ;  /* 0x00030000000d7882 */ /* 0x000fe20000000000 */
[----:B------:R-:W-:-:S02]  /*1b30*/  UMOV UR18, 0x0 ;  /* 0x0000000000127882 */ /* 0x000fc40000000000 */
[----:B------:R-:W-:Y:S01]  /*1b40*/  UIADD3 UR8, UPT, UPT, UR8, 0x9400, URZ ;  /* 0x0000940008087890 */ /* 0x000fe2000fffe0ff */
[----:B------:R-:W-:Y:S01]  /*1b50*/  UMOV UR19, 0x10000000 ;  /* 0x1000000000137882 */ /* 0x000fe20000000000 */
[----:B------:R-:W-:Y:S01]  /*1b60*/  UMOV UR12, UR36 ;  /* 0x00000024000c7c82 */ /* 0x000fe20008000000 */
[----:B------:R-:W-:Y:S01]  /*1b70*/  UMOV UR9, UR33 ;  /* 0x0000002100097c82 */ /* 0x000fe20008000000 */
[----:B------:R-:W-:Y:S01]  /*1b80*/  UMOV UR10, UR34 ;  /* 0x00000022000a7c82 */ /* 0x000fe20008000000 */
[----:B------:R1:W-:Y:S01]  /*1b90*/  UTMALDG.3D.MULTICAST [UR32], [UR16], UR13, desc[UR18] ;  /* 0x00001220100073b4 */ /* 0x0003e2000801180d */
[----:B------:R-:W-:Y:S01]  /*1ba0*/  UIADD3 UR6, UPT, UPT, UR6, 0x1, URZ ;  /* 0x0000000106067890 */ /* 0x000fe2000fffe0ff */
[----:B------:R-:W-:-:S03]  /*1bb0*/  UMOV UR4, UR5 ;  /* 0x0000000500047c82 */ /* 0x000fc60008000000 */
[----:B------:R-:W-:Y:S01]  /*1bc0*/  UISETP.NE.AND UP0, UPT, UR6, UR21, UPT ;  /* 0x000000150600728c */ /* 0x000fe2000bf05270 */
[----:B------:R3:W-:Y:S01]  /*1bd0*/  UTMALDG.3D [UR8], [UR14], desc[UR18] ;  /* 0x000012080e0075b4 */ /* 0x0007e20008011000 */
[----:B-1----:R-:W-:-:S07]  /*1be0*/  UMOV UR13, UR21 ;  /* 0x00000015000d7c82 */ /* 0x002fce0008000000 */
[----:B---3--:R-:W-:Y:S05]  /*1bf0*/  BRA.U UP0, `(.L_x_31) ;  /* 0xfffffffd004c7547 */ /* 0x008fea000b83ffff */
.L_x_25:
[----:B------:R-:W-:Y:S01]  /*1c00*/  ULEA UR4, UR5, UR7, 0x3 ;  /* 0x0000000705047291 */ /* 0x000fe2000f8e18ff */
[----:B-1----:R-:W-:Y:S01]  /*1c10*/  SHF.L.U32 R0, R12, 0x1f, RZ ;  /* 0x0000001f0c007819 */ /* 0x002fe200000006ff */
[----:B------:R-:W-:Y:S01]  /*1c20*/  @!P1 SYNCS.ARRIVE.TRANS64.A1T0 RZ, [UR7+0x68], RZ ;  /* 0x000068ffffff99a7 */ /* 0x000fe20008100007 */
[----:B------:R-:W-:-:S06]  /*1c30*/  UISETP.GT.AND UP0, UPT, UR43, UR42, UPT ;  /* 0x0000002a2b00728c */ /* 0x000fcc000bf04270 */
[----:B--2-4-:R1:W2:Y:S03]  /*1c40*/  SYNCS.PHASECHK.TRANS64.TRYWAIT P0, [UR4+0x28], R0 ;  /* 0x00002800ff0075a7 */ /* 0x0142a60008001104 */
[----:B------:R-:W-:Y:S05]  /*1c50*/  BRA.U !UP0, `(.L_x_32) ;  /* 0x0000000108bc7547 */ /* 0x000fea000b800000 */
[----:B------:R-:W-:Y:S01]  /*1c60*/  UIADD3 UR25, UPT, UPT, UR44, UR13, URZ ;  /* 0x0000000d2c197290 */ /* 0x000fe2000fffe0ff */
[----:B------:R-:W-:-:S11]  /*1c70*/  UMOV UR4, UR5 ;  /* 0x0000000500047c82 */ /* 0x000fd60008000000 */
.L_x_38:
[----:B------:R-:W-:Y:S01]  /*1c80*/  ULEA UR17, UR4, UR7, 0x3 ;  /* 0x0000000704117291 */ /* 0x000fe2000f8e18ff */
[----:B--2---:R-:W-:Y:S01]  /*1c90*/  @!P3 MOV R2, 0x1800 ;  /* 0x000018000002b802 */ /* 0x004fe20000000f00 */
[----:B--2-4-:R-:W-:Y:S10]  /*1ca0*/  @P0 BRA `(.L_x_33) ;  /* 0x00000000000c0947 */ /* 0x014ff40003800000 */
[----:B------:R-:W-:-:S04]  /*1cb0*/  SHF.L.U32 R3, R12, 0x1f, RZ ;  /* 0x0000001f0c037819 */ /* 0x000fc800000006ff */
[----:B------:R-:W2:Y:S02]  /*1cc0*/  SYNCS.PHASECHK.TRANS64.TRYWAIT P0, [UR17+0x28], R3 ;  /* 0x00002803ff0075a7 */ /* 0x000ea40008001111 */
[----:B--2---:R-:W-:Y:S05]  /*1cd0*/  @!P0 BRA `(.L_x_34) ;  /* 0x00000050009c8947 */ /* 0x004fea0003800000 */
.L_x_33:
[----:B------:R2:W-:Y:S01]  /*1ce0*/  @!P3 SYNCS.ARRIVE.TRANS64 RZ, [UR17], R2 ;  /* 0x00000002ffffb9a7 */ /* 0x0005e20008000011 */
[----:B------:R-:W-:-:S04]  /*1cf0*/  ULOP3.LUT UR5, UR24, 0x2, URZ, 0xfc, !UPT ;  /* 0x0000000218057892 */ /* 0x000fc8000f8efcff */
[----:B------:R-:W-:-:S09]  /*1d00*/  UISETP.NE.AND UP0, UPT, UR5, 0x2, UPT ;  /* 0x000000020500788c */ /* 0x000fd2000bf05270 */
[----:B------:R-:W-:Y:S05]  /*1d10*/  BRA.U UP0, `(.L_x_35) ;  /* 0x0000000100047547 */ /* 0x000fea000b800000 */
[----:B------:R-:W-:Y:S05]  /*1d20*/  BPT.TRAP 0x1 ;  /* 0x000000040000795c */ /* 0x000fea0000300000 */
.L_x_35:
[----:B------:R-:W-:Y:S04]  /*1d30*/  BSSY.RECONVERGENT B0, `(.L_x_36) ;  /* 0x0000003000007945 */ /* 0x000fe80003800200 */
[----:B------:R-:W-:Y:S05]  /*1d40*/  @P2 BRA `(.L_x_37) ;  /* 0x0000000000042947 */ /* 0x000fea0003800000 */
[----:B------:R-:W-:Y:S05]  /*1d50*/  BPT.TRAP 0x1 ;  /* 0x000000040000795c */ /* 0x000fea0000300000 */
.L_x_37:
[----:B------:R-:W-:Y:S05]  /*1d60*/  BSYNC.RECONVERGENT B0 ;  /* 0x0000000000007941 */ /* 0x000fea0003800200 */
.L_x_36:
[----:B------:R-:W-:Y:S02]  /*1d70*/  UIADD3 UR5, UPT, UPT, UR4, 0x1, URZ ;  /* 0x0000000104057890 */ /* 0x000fe4000fffe0ff */
[----:B------:R-:W-:Y:S02]  /*1d80*/  UIADD3 UR14, UP1, UPT, UR26, 0x80, URZ ;  /* 0x000000801a0e7890 */ /* 0x000fe4000ff3e0ff */
[----:B------:R-:W-:Y:S02]  /*1d90*/  UISETP.NE.AND UP0, UPT, UR5, 0x5, UPT ;  /* 0x000000050500788c */ /* 0x000fe4000bf05270 */
[----:B------:R-:W-:Y:S02]  /*1da0*/  USHF.L.U32 UR18, UR13, 0x5, URZ ;  /* 0x000000050d127899 */ /* 0x000fe400080006ff */
[----:B------:R-:W-:Y:S02]  /*1db0*/  USEL UR8, URZ, 0x1, UP0 ;  /* 0x00000001ff087887 */ /* 0x000fe40008000000 */
[----:B------:R-:W-:-:S02]  /*1dc0*/  USEL UR5, UR5, URZ, UP0 ;  /* 0x000000ff05057287 */ /* 0x000fc40008000000 */
[----:B------:R-:W-:Y:S02]  /*1dd0*/  UIADD3 UR22, UP0, UPT, UR26, 0x180, URZ ;  /* 0x000001801a167890 */ /* 0x000fe4000ff1e0ff */
[----:B------:R-:W-:Y:S01]  /*1de0*/  LOP3.LUT R12, R12, UR8, RZ, 0x3c, !PT ;  /* 0x000000080c0c7c12 */ /* 0x000fe2000f8e3cff */
[----:B------:R-:W-:Y:S02]  /*1df0*/  ULEA UR6, UR5, UR7, 0x3 ;  /* 0x0000000705067291 */ /* 0x000fe4000f8e18ff */
[----:B------:R-:W-:Y:S01]  /*1e00*/  ULEA UR8, UR4, UR7, 0xb ;  /* 0x0000000704087291 */ /* 0x000fe2000f8e58ff */
[----:B-1----:R-:W-:Y:S01]  /*1e10*/  SHF.L.U32 R0, R12, 0x1f, RZ ;  /* 0x0000001f0c007819 */ /* 0x002fe200000006ff */
[----:B------:R-:W-:Y:S02]  /*1e20*/  ULEA UR16, UR4, UR29, 0xc ;  /* 0x0000001d04107291 */ /* 0x000fe4000f8e60ff */
[----:B------:R-:W-:Y:S02]  /*1e30*/  UIADD3.X UR15, UPT, UPT, URZ, UR27, URZ, UP1, !UPT ;  /* 0x0000001bff0f7290 */ /* 0x000fe40008ffe4ff */
[----:B------:R-:W-:Y:S01]  /*1e40*/  UIADD3 UR8, UPT, UPT, UR8, 0x9400, URZ ;  /* 0x0000940008087890 */ /* 0x000fe2000fffe0ff */
[----:B------:R3:W4:Y:S01]  /*1e50*/  SYNCS.PHASECHK.TRANS64.TRYWAIT P0, [UR6+0x28], R0 ;  /* 0x00002800ff0075a7 */ /* 0x0007220008001106 */
[----:B------:R-:W-:Y:S01]  /*1e60*/  UIADD3.X UR23, UPT, UPT, URZ, UR27, URZ, UP0, !UPT ;  /* 0x0000001bff177290 */ /* 0x000fe200087fe4ff */
[----:B------:R-:W-:Y:S01]  /*1e70*/  UMOV UR6, 0x30000 ;  /* 0x0003000000067882 */ /* 0x000fe20000000000 */
[----:B------:R-:W-:Y:S01]  /*1e80*/  UMOV UR30, 0x0 ;  /* 0x00000000001e7882 */ /* 0x000fe20000000000 */
[----:B------:R-:W-:Y:S01]  /*1e90*/  UMOV UR31, 0x10000000 ;  /* 0x10000000001f7882 */ /* 0x000fe20000000000 */
[----:B------:R-:W-:Y:S01]  /*1ea0*/  UMOV UR19, UR35 ;  /* 0x0000002300137c82 */ /* 0x000fe20008000000 */
[----:B------:R-:W-:Y:S01]  /*1eb0*/  UMOV UR20, UR36 ;  /* 0x0000002400147c82 */ /* 0x000fe20008000000 */
[----:B------:R-:W-:Y:S01]  /*1ec0*/  UMOV UR12, UR36 ;  /* 0x00000024000c7c82 */ /* 0x000fe20008000000 */
[----:B------:R-:W-:Y:S01]  /*1ed0*/  UMOV UR9, UR17 ;  /* 0x0000001100097c82 */ /* 0x000fe20008000000 */
[----:B------:R-:W-:Y:S01]  /*1ee0*/  UMOV UR10, UR18 ;  /* 0x00000012000a7c82 */ /* 0x000fe20008000000 */
[----:B------:R3:W-:Y:S01]  /*1ef0*/  UTMALDG.3D.MULTICAST [UR16], [UR14], UR6, desc[UR30] ;  /* 0x00001e100e0073b4 */ /* 0x0007e20008011806 */
[----:B------:R-:W-:Y:S01]  /*1f00*/  UIADD3 UR13, UPT, UPT, UR13, 0x1, URZ ;  /* 0x000000010d0d7890 */ /* 0x000fe2000fffe0ff */
[----:B------:R-:W-:-:S03]  /*1f10*/  UMOV UR4, UR5 ;  /* 0x0000000500047c82 */ /* 0x000fc60008000000 */
[----:B------:R-:W-:Y:S01]  /*1f20*/  UISETP.NE.AND UP0, UPT, UR13, UR25, UPT ;  /* 0x000000190d00728c */ /* 0x000fe2000bf05270 */
[----:B------:R3:W-:Y:S08]  /*1f30*/  UTMALDG.3D [UR8], [UR22], desc[UR30] ;  /* 0x00001e08160075b4 */ /* 0x0007f00008011000 */
[----:B---3--:R-:W-:Y:S05]  /*1f40*/  BRA.U UP0, `(.L_x_38) ;  /* 0xfffffffd004c7547 */ /* 0x008fea000b83ffff */
.L_x_32:
[C---:B------:R-:W-:Y:S01]  /*1f50*/  LEA R3, R11.reuse, UR7, 0x3 ;  /* 0x000000070b037c11 */ /* 0x040fe2000f8e18ff */
[----:B------:R-:W-:Y:S01]  /*1f60*/  NOP ;  /* 0x0000000000007918 */ /* 0x000fe20000000000 */
[----:B-1----:R-:W-:Y:S02]  /*1f70*/  SHF.L.U32 R0, R10, 0x1f, RZ ;  /* 0x0000001f0a007819 */ /* 0x002fe400000006ff */
[----:B------:R-:W-:Y:S02]  /*1f80*/  LEA R4, R11, UR7, 0x4 ;  /* 0x000000070b047c11 */ /* 0x000fe4000f8e20ff */
[----:B--2-4-:R-:W1:Y:S02]  /*1f90*/  SYNCS.PHASECHK.TRANS64.TRYWAIT P0, [R3+URZ+0x70], R0 ;  /* 0x00007000030075a7 */ /* 0x014e6400080011ff */
[----:B-1----:R-:W-:Y:S05]  /*1fa0*/  @!P0 BRA `(.L_x_39) ;  /* 0x0000005000008947 */ /* 0x002fea0003800000 */
.L_x_106:
[----:B------:R-:W2:Y:S01]  /*1fb0*/  LDS.128 R4, [R4+0x100] ;  /* 0x0001000004047984 */ /* 0x000ea20000000c00 */
[----:B------:R-:W-:Y:S01]  /*1fc0*/  UISETP.GE.AND UP0, UPT, UR40, 0x1, UPT ;  /* 0x000000012800788c */ /* 0x000fe2000bf06270 */
[----:B------:R-:W-:Y:S01]  /*1fd0*/  @!PT LDS RZ, [RZ] ;  /* 0x00000000fffff984 */ /* 0x000fe20000000800 */
[----:B------:R-:W-:Y:S01]  /*1fe0*/  @!PT LDS RZ, [RZ] ;  /* 0x00000000fffff984 */ /* 0x000fe20000000800 */
[----:B------:R-:W-:Y:S01]  /*1ff0*/  @!PT LDS RZ, [RZ] ;  /* 0x00000000fffff984 */ /* 0x000fe20000000800 */
[----:B------:R-:W-:Y:S01]  /*2000*/  @!PT LDS RZ, [RZ] ;  /* 0x00000000fffff984 */ /* 0x000fe20000000800 */
[----:B------:R3:W-:Y:S06]  /*2010*/  MEMBAR.ALL.CTA ;  /* 0x0000000000007992 */ /* 0x0007ec0000008000 */
[----:B---3--:R-:W3:Y:S01]  /*2020*/  FENCE.VIEW.ASYNC.S ;  /* 0x00000000000073c6 */ /* 0x008ee20000000000 */
[----:B--2---:R-:W-:-:S13]  /*2030*/  LOP3.LUT P0, RZ, R6, 0x1, RZ, 0xc0, !PT ;  /* 0x0000000106ff7812 */ /* 0x004fda000780c0ff */
[----:B---3--:R-:W-:Y:S01]  /*2040*/  VOTEU.ANY UP1, P0 ;  /* 0x0000000000ff7886 */ /* 0x008fe20000020100 */
[----:B------:R-:W-:-:S13]  /*2050*/  PLOP3.LUT P0, PT, PT, PT, UP1, 0x80, 0x8 ;  /* 0x000000000008781c */ /* 0x000fda0003f0f018 */
[----:B-1----:R-:W-:Y:S02]  /*2060*/  @P0 LOP3.LUT R0, R5, 0xffff, RZ, 0xc0, !PT ;  /* 0x0000ffff05000812 */ /* 0x002fe400078ec0ff */
[----:B------:R-:W-:Y:S02]  /*2070*/  @P0 MOV R2, R4 ;  /* 0x0000000400020202 */ /* 0x000fe40000000f00 */
[----:B------:R-:W-:Y:S01]  /*2080*/  @P0 R2UR UR6, R0 ;  /* 0x00000000000602ca */ /* 0x000fe200000e0000 */
[----:B------:R-:W-:Y:S01]  /*2090*/  VIADD R0, R3, 0x80 ;  /* 0x0000008003007836 */ /* 0x000fe20000000000 */
[----:B------:R-:W-:Y:S02]  /*20a0*/  @P0 SHF.R.U32.HI R4, RZ, 0x10, R5 ;  /* 0x00000010ff040819 */ /* 0x000fe40000011605 */
[----:B------:R-:W-:Y:S02]  /*20b0*/  @P0 R2UR UR8, R2 ;  /* 0x00000000020802ca */ /* 0x000fe400000e0000 */
[----:B------:R-:W-:-:S02]  /*20c0*/  PRMT R0, RZ, 0x654, R0 ;  /* 0x00000654ff007816 */ /* 0x000fc40000000000 */
[----:B------:R-:W-:Y:S02]  /*20d0*/  @P0 R2UR UR4, R4 ;  /* 0x00000000040402ca */ /* 0x000fe400000e0000 */
[----:B------:R1:W-:Y:S03]  /*20e0*/  SYNCS.ARRIVE.TRANS64.RED.A1T0 RZ, [R0+URZ], RZ ;  /* 0x000000ff00ff79a7 */ /* 0x0003e600081004ff */
[----:B------:R-:W-:-:S04]  /*20f0*/  @UP1 UMOV UR37, UR6 ;  /* 0x0000000600251c82 */ /* 0x000fc80008000000 */
[----:B------:R-:W-:-:S04]  /*2100*/  @UP1 UMOV UR38, UR8 ;  /* 0x0000000800261c82 */ /* 0x000fc80008000000 */
[----:B------:R-:W-:Y:S01]  /*2110*/  @UP1 UMOV UR36, UR4 ;  /* 0x0000000400241c82 */ /* 0x000fe20008000000 */
[----:B------:R-:W-:Y:S05]  /*2120*/  BRA.U !UP0, `(.L_x_40) ;  /* 0x0000000108d47547 */ /* 0x000fea000b800000 */
[----:B------:R-:W2:Y:S01]  /*2130*/  LDCU.128 UR12, c[0x0][0xb10] ;  /* 0x00016200ff0c77ac */ /* 0x000ea20008000c00 */
[----:B------:R-:W3:Y:S01]  /*2140*/  LDCU UR25, c[0x0][0xb20] ;  /* 0x00016400ff1977ac */ /* 0x000ee20008000800 */
[----:B------:R-:W4:Y:S01]  /*2150*/  LDCU UR20, c[0x0][0xb0c] ;  /* 0x00016180ff1477ac */ /* 0x000f220008000800 */
[----:B------:R-:W1:Y:S01]  /*2160*/  LDCU.64 UR10, c[0x0][0xb28] ;  /* 0x00016500ff0a77ac */ /* 0x000e620008000a00 */
[----:B------:R-:W-:Y:S02]  /*2170*/  UISETP.NE.AND UP3, UPT, UR40, 0x1, UPT ;  /* 0x000000012800788c */ /* 0x000fe4000bf65270 */
[----:B--2---:R-:W-:Y:S02]  /*2180*/  UIMAD.WIDE.U32 UR16, UR39, UR15, URZ ;  /* 0x0000000f271072a5 */ /* 0x004fe4000f8e00ff */
[----:B------:R-:W-:Y:S02]  /*2190*/  UIMAD.WIDE.U32 UR8, UR41, UR12, URZ ;  /* 0x0000000c290872a5 */ /* 0x000fe4000f8e00ff */
[----:B------:R-:W-:-:S02]  /*21a0*/  UISETP.NE.AND UP0, UPT, UR14, 0x1, UPT ;  /* 0x000000010e00788c */ /* 0x000fc4000bf05270 */
[----:B------:R-:W-:Y:S01]  /*21b0*/  UIMAD.WIDE.U32 UR22, UR37, UR15, URZ ;  /* 0x0000000f251672a5 */ /* 0x000fe2000f8e00ff */
[----:B------:R-:W-:Y:S02]  /*21c0*/  UMOV UR16, UR17 ;  /* 0x0000001100107c82 */ /* 0x000fe40008000000 */
[----:B------:R-:W-:Y:S01]  /*21d0*/  UMOV UR8, UR9 ;  /* 0x0000000900087c82 */ /* 0x000fe20008000000 */
[----:B---3--:R-:W-:Y:S02]  /*21e0*/  USHF.R.U32.HI UR16, URZ, UR25, UR16 ;  /* 0x00000019ff107299 */ /* 0x008fe40008011610 */
[----:B----4-:R-:W-:Y:S02]  /*21f0*/  UISETP.NE.AND UP2, UPT, UR20, 0x1, UPT ;  /* 0x000000011400788c */ /* 0x010fe4000bf45270 */
[----:B------:R-:W-:Y:S02]  /*2200*/  USHF.R.U32.HI UR8, URZ, UR13, UR8 ;  /* 0x0000000dff087299 */ /* 0x000fe40008011608 */
[----:B------:R-:W-:-:S02]  /*2210*/  USEL UR6, UR39, UR16, !UP0 ;  /* 0x0000001027067287 */ /* 0x000fc4000c000000 */
[----:B------:R-:W-:Y:S02]  /*2220*/  USEL UR8, UR41, UR8, !UP2 ;  /* 0x0000000829087287 */ /* 0x000fe4000d000000 */
[----:B-1----:R-:W-:Y:S01]  /*2230*/  UIMAD.WIDE.U32 UR16, UR6, UR10, URZ ;  /* 0x0000000a061072a5 */ /* 0x002fe2000f8e00ff */
[----:B------:R-:W-:Y:S01]  /*2240*/  UMOV UR4, UR23 ;  /* 0x0000001700047c82 */ /* 0x000fe20008000000 */
[----:B------:R-:W-:Y:S02]  /*2250*/  UIMAD.WIDE.U32 UR18, UR38, UR12, URZ ;  /* 0x0000000c261272a5 */ /* 0x000fe4000f8e00ff */
[----:B------:R-:W-:-:S03]  /*2260*/  UIMAD.WIDE.U32 UR22, UR8, UR10, URZ ;  /* 0x0000000a081672a5 */ /* 0x000fc6000f8e00ff */
[----:B------:R-:W-:Y:S01]  /*2270*/  UMOV UR16, UR17 ;  /* 0x0000001100107c82 */ /* 0x000fe20008000000 */
[----:B------:R-:W-:Y:S02]  /*2280*/  USHF.R.U32.HI UR4, URZ, UR25, UR4 ;  /* 0x00000019ff047299 */ /* 0x000fe40008011604 */
[----:B------:R-:W-:Y:S01]  /*2290*/  @UP3 USHF.R.U32.HI UR6, URZ, UR11, UR16 ;  /* 0x0000000bff063299 */ /* 0x000fe20008011610 */
[----:B------:R-:W-:Y:S01]  /*22a0*/  UMOV UR18, UR19 ;  /* 0x0000001300127c82 */ /* 0x000fe20008000000 */
[----:B------:R-:W-:Y:S01]  /*22b0*/  UMOV UR22, UR23 ;  /* 0x0000001700167c82 */ /* 0x000fe20008000000 */
[----:B------:R-:W-:Y:S02]  /*22c0*/  USHF.R.U32.HI UR13, URZ, UR13, UR18 ;  /* 0x0000000dff0d7299 */ /* 0x000fe40008011612 */
[----:B------:R-:W-:Y:S02]  /*22d0*/  USEL UR4, UR37, UR4, !UP0 ;  /* 0x0000000425047287 */ /* 0x000fe4000c000000 */
[----:B------:R-:W-:-:S02]  /*22e0*/  @UP3 USHF.R.U32.HI UR8, URZ, UR11, UR22 ;  /* 0x0000000bff083299 */ /* 0x000fc40008011616 */
[----:B------:R-:W-:Y:S02]  /*22f0*/  UIMAD UR9, UR40, UR6, URZ ;  /* 0x00000006280972a4 */ /* 0x000fe4000f8e02ff */
[----:B------:R-:W-:Y:S02]  /*2300*/  USEL UR6, UR38, UR13, !UP2 ;  /* 0x0000000d26067287 */ /* 0x000fe4000d000000 */
[----:B------:R-:W-:Y:S02]  /*2310*/  UIMAD UR12, UR40, UR8, URZ ;  /* 0x00000008280c72a4 */ /* 0x000fe4000f8e02ff */
[----:B------:R-:W-:Y:S02]  /*2320*/  UISETP.GE.AND UP0, UPT, UR4, UR9, UPT ;  /* 0x000000090400728c */ /* 0x000fe4000bf06270 */
[----:B------:R-:W-:Y:S02]  /*2330*/  UIMAD.WIDE.U32 UR16, UR4, UR10, URZ ;  /* 0x0000000a041072a5 */ /* 0x000fe4000f8e00ff */
[----:B------:R-:W-:-:S02]  /*2340*/  UISETP.GE.OR UP0, UPT, UR6, UR12, UP0 ;  /* 0x0000000c0600728c */ /* 0x000fc40008706670 */
        /* <DEDUP_REMOVED lines=19> */
.L_x_40:
[----:B------:R-:W2:Y:S02]  /*2480*/  LDCU UR4, c[0x0][0xb30] ;  /* 0x00016600ff0477ac */ /* 0x000ea40008000800 */
[----:B--2---:R-:W-:-:S09]  /*2490*/  UISETP.NE.AND UP0, UPT, UR4, 0x1, UPT ;  /* 0x000000010400788c */ /* 0x004fd2000bf05270 */
[----:B------:R-:W-:Y:S05]  /*24a0*/  BRA.U UP0, `(.L_x_41) ;  /* 0x0000000100447547 */ /* 0x000fea000b800000 */
[----:B------:R-:W2:Y:S01]  /*24b0*/  LDCU.128 UR12, c[0x0][0xb10] ;  /* 0x00016200ff0c77ac */ /* 0x000ea20008000c00 */
[----:B------:R-:W3:Y:S01]  /*24c0*/  LDCU UR16, c[0x0][0xb0c] ;  /* 0x00016180ff1077ac */ /* 0x000ee20008000800 */
[----:B------:R-:W4:Y:S01]  /*24d0*/  LDCU UR17, c[0x0][0xb20] ;  /* 0x00016400ff1177ac */ /* 0x000f220008000800 */
[----:B--2---:R-:W-:Y:S02]  /*24e0*/  UIMAD.WIDE.U32 UR10, UR38, UR12, URZ ;  /* 0x0000000c260a72a5 */ /* 0x004fe4000f8e00ff */
[----:B------:R-:W-:Y:S02]  /*24f0*/  UIMAD.WIDE.U32 UR8, UR37, UR15, URZ ;  /* 0x0000000f250872a5 */ /* 0x000fe4000f8e00ff */
[----:B---3--:R-:W-:Y:S02]  /*2500*/  UISETP.NE.AND UP2, UPT, UR16, 0x1, UPT ;  /* 0x000000011000788c */ /* 0x008fe4000bf45270 */
[----:B------:R-:W-:Y:S01]  /*2510*/  UISETP.NE.AND UP0, UPT, UR14, 0x1, UPT ;  /* 0x000000010e00788c */ /* 0x000fe2000bf05270 */
[----:B------:R-:W-:-:S02]  /*2520*/  UMOV UR6, UR11 ;  /* 0x0000000b00067c82 */ /* 0x000fc40008000000 */
[----:B------:R-:W-:Y:S01]  /*2530*/  UMOV UR4, UR9 ;  /* 0x0000000900047c82 */ /* 0x000fe20008000000 */
[----:B------:R-:W-:Y:S02]  /*2540*/  USHF.R.U32.HI UR6, URZ, UR13, UR6 ;  /* 0x0000000dff067299 */ /* 0x000fe40008011606 */
[----:B----4-:R-:W-:Y:S02]  /*2550*/  USHF.R.U32.HI UR4, URZ, UR17, UR4 ;  /* 0x00000011ff047299 */ /* 0x010fe40008011604 */
[----:B------:R-:W-:Y:S02]  /*2560*/  USEL UR6, UR38, UR6, !UP2 ;  /* 0x0000000626067287 */ /* 0x000fe4000d000000 */
[----:B------:R-:W-:-:S04]  /*2570*/  USEL UR4, UR37, UR4, !UP0 ;  /* 0x0000000425047287 */ /* 0x000fc8000c000000 */
[----:B------:R-:W-:Y:S02]  /*2580*/  UIADD3 UR8, UPT, UPT, UR6, -UR4, URZ ;  /* 0x8000000406087290 */ /* 0x000fe4000fffe0ff */
[----:B------:R-:W-:Y:S02]  /*2590*/  UIADD3 UR4, UPT, UPT, -UR6, UR4, URZ ;  /* 0x0000000406047290 */ /* 0x000fe4000fffe1ff */
[----:B------:R-:W-:Y:S02]  /*25a0*/  UIMAD UR37, UR8, UR14, UR37 ;  /* 0x0000000e082572a4 */ /* 0x000fe4000f8e0225 */
[----:B------:R-:W-:-:S12]  /*25b0*/  UIMAD UR38, UR4, UR16, UR38 ;  /* 0x00000010042672a4 */ /* 0x000fd8000f8e0226 */
.L_x_41:
[----:B------:R-:W-:Y:S01]  /*25c0*/  VIADD R11, R11, 0x1 ;  /* 0x000000010b0b7836 */ /* 0x000fe20000000000 */
[----:B------:R-:W-:Y:S01]  /*25d0*/  PLOP3.LUT P1, PT, PT, PT, PT, 0x80, 0x8 ;  /* 0x000000000008781c */ /* 0x000fe20003f2f070 */
[----:B------:R-:W-:Y:S02]  /*25e0*/  UIADD3 UR46, UPT, UPT, UR38, UR58, URZ ;  /* 0x0000003a262e7290 */ /* 0x000fe4000fffe0ff */
[----:B------:R-:W-:Y:S01]  /*25f0*/  UIADD3 UR45, UPT, UPT, UR37, UR55, URZ ;  /* 0x00000037252d7290 */ /* 0x000fe2000fffe0ff */
[----:B------:R-:W-:-:S04]  /*2600*/  ISETP.NE.AND P0, PT, R11, 0x2, PT ;  /* 0x000000020b00780c */ /* 0x000fc80003f05270 */
[----:B-1----:R-:W-:Y:S02]  /*2610*/  SEL R0, RZ, 0x1, P0 ;  /* 0x00000001ff007807 */ /* 0x002fe40000000000 */
[----:B------:R-:W-:Y:S02]  /*2620*/  SEL R11, R11, RZ, P0 ;  /* 0x000000ff0b0b7207 */ /* 0x000fe40000000000 */
[----:B------:R-:W-:Y:S01]  /*2630*/  LOP3.LUT R10, R10, R0, RZ, 0x3c, !PT ;  /* 0x000000000a0a7212 */ /* 0x000fe200078e3cff */
[----:B------:R-:W-:Y:S06]  /*2640*/  BRA.U UP1, `(.L_x_42) ;  /* 0xfffffff101607547 */ /* 0x000fec000b83ffff */
[----:B------:R-:W-:Y:S01]  /*2650*/  UIADD3 UR7, UPT, UPT, UR7, 0x28, URZ ;  /* 0x0000002807077890 */ /* 0x000fe2000fffe0ff */
[----:B------:R-:W-:-:S03]  /*2660*/  SHF.L.U32 R2, R12, 0x1f, RZ ;  /* 0x0000001f0c027819 */ /* 0x000fc600000006ff */
[----:B------:R-:W-:-:S09]  /*2670*/  ULEA UR4, UR5, UR7, 0x3 ;  /* 0x0000000705047291 */ /* 0x000fd2000f8e18ff */
[----:B------:R-:W1:Y:S02]  /*2680*/  SYNCS.PHASECHK.TRANS64.TRYWAIT P0, [UR4], R2 ;  /* 0x00000002ff0075a7 */ /* 0x000e640008001104 */
[----:B-1----:R-:W-:Y:S05]  /*2690*/  @!P0 BRA `(.L_x_43) ;  /* 0x0000004800588947 */ /* 0x002fea0003800000 */
.L_x_108:
[----:B------:R-:W-:-:S04]  /*26a0*/  UIADD3 UR4, UPT, UPT, UR5, 0x1, URZ ;  /* 0x0000000105047890 */ /* 0x000fc8000fffe0ff */
[----:B------:R-:W-:-:S04]  /*26b0*/  UISETP.NE.AND UP0, UPT, UR4, 0x5, UPT ;  /* 0x000000050400788c */ /* 0x000fc8000bf05270 */
[----:B------:R-:W-:Y:S02]  /*26c0*/  USEL UR6, URZ, 0x1, UP0 ;  /* 0x00000001ff067887 */ /* 0x000fe40008000000 */
[----:B------:R-:W-:-:S04]  /*26d0*/  USEL UR4, UR4, URZ, UP0 ;  /* 0x000000ff04047287 */ /* 0x000fc80008000000 */
[----:B------:R-:W-:Y:S01]  /*26e0*/  ULEA UR5, UR4, UR7, 0x3 ;  /* 0x0000000704057291 */ /* 0x000fe2000f8e18ff */
[----:B-1----:R-:W-:-:S04]  /*26f0*/  LOP3.LUT R2, R12, UR6, RZ, 0x3c, !PT ;  /* 0x000000060c027c12 */ /* 0x002fc8000f8e3cff */
[----:B------:R-:W-:-:S04]  /*2700*/  SHF.L.U32 R3, R2, 0x1f, RZ ;  /* 0x0000001f02037819 */ /* 0x000fc800000006ff */
[----:B------:R-:W1:Y:S02]  /*2710*/  SYNCS.PHASECHK.TRANS64.TRYWAIT P0, [UR5], R3 ;  /* 0x00000003ff0075a7 */ /* 0x000e640008001105 */
[----:B-1----:R-:W-:Y:S05]  /*2720*/  @!P0 BRA `(.L_x_44) ;  /* 0x00000048004c8947 */ /* 0x002fea0003800000 */
.L_x_110:
[----:B------:R-:W-:-:S04]  /*2730*/  UIADD3 UR4, UPT, UPT, UR4, 0x1, URZ ;  /* 0x0000000104047890 */ /* 0x000fc8000fffe0ff */
[----:B------:R-:W-:-:S04]  /*2740*/  UISETP.NE.AND UP0, UPT, UR4, 0x5, UPT ;  /* 0x000000050400788c */ /* 0x000fc8000bf05270 */
[----:B------:R-:W-:Y:S02]  /*2750*/  USEL UR6, URZ, 0x1, UP0 ;  /* 0x00000001ff067887 */ /* 0x000fe40008000000 */
[----:B------:R-:W-:-:S04]  /*2760*/  USEL UR4, UR4, URZ, UP0 ;  /* 0x000000ff04047287 */ /* 0x000fc80008000000 */
[----:B------:R-:W-:Y:S01]  /*2770*/  ULEA UR5, UR4, UR7, 0x3 ;  /* 0x0000000704057291 */ /* 0x000fe2000f8e18ff */
[----:B------:R-:W-:-:S04]  /*2780*/  LOP3.LUT R2, R2, UR6, RZ, 0x3c, !PT ;  /* 0x0000000602027c12 */ /* 0x000fc8000f8e3cff */
[----:B-1----:R-:W-:-:S04]  /*2790*/  SHF.L.U32 R3, R2, 0x1f, RZ ;  /* 0x0000001f02037819 */ /* 0x002fc800000006ff */
[----:B------:R-:W1:Y:S02]  /*27a0*/  SYNCS.PHASECHK.TRANS64.TRYWAIT P0, [UR5], R3 ;  /* 0x00000003ff0075a7 */ /* 0x000e640008001105 */
[----:B-1----:R-:W-:Y:S05]  /*27b0*/  @!P0 BRA `(.L_x_45) ;  /* 0x0000004800408947 */ /* 0x002fea0003800000 */
.L_x_112:
        /* <DEDUP_REMOVED lines=9> */
.L_x_114:
[----:B------:R-:W-:-:S04]  /*2850*/  UIADD3 UR4, UPT, UPT, UR4, 0x1, URZ ;  /* 0x0000000104047890 */ /* 0x000fc8000fffe0ff */
[----:B------:R-:W-:-:S04]  /*2860*/  UISETP.NE.AND UP0, UPT, UR4, 0x5, UPT ;  /* 0x000000050400788c */ /* 0x000fc8000bf05270 */
[----:B------:R-:W-:Y:S02]  /*2870*/  USEL UR5, URZ, 0x1, UP0 ;  /* 0x00000001ff057887 */ /* 0x000fe40008000000 */
[----:B------:R-:W-:-:S04]  /*2880*/  USEL UR4, UR4, URZ, UP0 ;  /* 0x000000ff04047287 */ /* 0x000fc80008000000 */
[----:B------:R-:W-:Y:S01]  /*2890*/  ULEA UR4, UR4, UR7, 0x3 ;  /* 0x0000000704047291 */ /* 0x000fe2000f8e18ff */
[----:B------:R-:W-:-:S04]  /*28a0*/  LOP3.LUT R2, R2, UR5, RZ, 0x3c, !PT ;  /* 0x0000000502027c12 */ /* 0x000fc8000f8e3cff */
[----:B------:R-:W-:Y:S01]  /*28b0*/  SHF.L.U32 R2, R2, 0x1f, RZ ;  /* 0x0000001f02027819 */ /* 0x000fe200000006ff */
[----:B-1----:R-:W-:-:S07]  /*28c0*/  IMAD.U32 R0, RZ, RZ, UR4 ;  /* 0x00000004ff007e24 */ /* 0x002fce000f8e00ff */
.L_x_47:
[----:B-1----:R1:W2:Y:S02]  /*28d0*/  SYNCS.PHASECHK.TRANS64.TRYWAIT P0, [R0+URZ], R2 ;  /* 0x00000002000075a7 */ /* 0x0022a400080011ff */
[----:B--2---:R-:W-:Y:S05]  /*28e0*/  @!P0 NANOSLEEP.SYNCS 0x989680 ;  /* 0x009896800000895d */ /* 0x004fea0003900000 */
[----:B------:R-:W2:Y:S02]  /*28f0*/  @!P0 SYNCS.PHASECHK.TRANS64 P0, [R0+URZ], R2 ;  /* 0x00000002000085a7 */ /* 0x000ea400080010ff */
[----:B--2---:R-:W-:Y:S05]  /*2900*/  @P0 EXIT ;  /* 0x000000000000094d */ /* 0x004fea0003800000 */
[----:B------:R-:W-:Y:S05]  /*2910*/  BRA `(.L_x_47) ;  /* 0xfffffffc00ec7947 */ /* 0x000fea000383ffff */
.L_x_22:
[----:B------:R-:W-:-:S04]  /*2920*/  UISETP.NE.AND UP0, UPT, UR61, URZ, UPT ;  /* 0x000000ff3d00728c */ /* 0x000fc8000bf05270 */
[----:B------:R-:W-:-:S09]  /*2930*/  UISETP.NE.OR UP0, UPT, UR22, 0x1, UP0 ;  /* 0x000000011600788c */ /* 0x000fd20008705670 */
[----:B------:R-:W-:Y:S05]  /*2940*/  BRA.U UP0, `(.L_x_48) ;  /* 0x0000000500487547 */ /* 0x000fea000b800000 */
[----:B------:R-:W-:Y:S01]  /*2950*/  ISETP.GE.U32.AND P2, PT, R0, 0x2, PT ;  /* 0x000000020000780c */ /* 0x000fe20003f46070 */
[----:B------:R-:W-:Y:S01]  /*2960*/  IMAD.MOV.U32 R12, RZ, RZ, 0x1 ;  /* 0x00000001ff0c7424 */ /* 0x000fe200078e00ff */
[----:B------:R-:W-:Y:S02]  /*2970*/  CS2R R10, SRZ ;  /* 0x00000000000a7805 */ /* 0x000fe4000001ff00 */
[----:B------:R-:W-:Y:S01]  /*2980*/  CS2R R8, SRZ ;  /* 0x0000000000087805 */ /* 0x000fe2000001ff00 */
[----:B------:R-:W-:Y:S01]  /*2990*/  UMOV UR4, 0x400 ;  /* 0x0000040000047882 */ /* 0x000fe20000000000 */
[----:B------:R-:W-:Y:S01]  /*29a0*/  UMOV UR5, URZ ;  /* 0x000000ff00057c82 */ /* 0x000fe20008000000 */
[----:B------:R-:W-:-:S12]  /*29b0*/  ULEA UR6, UR61, UR4, 0x18 ;  /* 0x000000043d067291 */ /* 0x000fd8000f8ec0ff */
.L_x_52:
[----:B------:R-:W-:Y:S02]  /*29c0*/  LEA R2, R8, UR6, 0x3 ;  /* 0x0000000608027c11 */ /* 0x000fe4000f8e18ff */
[----:B------:R-:W-:-:S03]  /*29d0*/  SHF.L.U32 R4, R9, 0x1f, RZ ;  /* 0x0000001f09047819 */ /* 0x000fc600000006ff */
[----:B------:R-:W-:Y:S01]  /*29e0*/  VIADD R5, R2, 0xe0 ;  /* 0x000000e002057836 */ /* 0x000fe20000000000 */
[----:B------:R-:W1:Y:S02]  /*29f0*/  SYNCS.PHASECHK.TRANS64.TRYWAIT P0, [R2+URZ+0xd0], R4 ;  /* 0x0000d004020075a7 */ /* 0x000e6400080011ff */
[----:B-1----:R-:W-:Y:S05]  /*2a00*/  @!P0 BRA `(.L_x_49) ;  /* 0x0000004400dc8947 */ /* 0x002fea0003800000 */
.L_x_115:
[----:B------:R-:W-:Y:S01]  /*2a10*/  ULEA UR4, UR5, UR6, 0x3 ;  /* 0x0000000605047291 */ /* 0x000fe2000f8e18ff */
[----:B-1----:R-:W-:Y:S01]  /*2a20*/  PRMT R2, RZ, 0x654, R5 ;  /* 0x00000654ff027816 */ /* 0x002fe20000000005 */
[----:B------:R-:W-:Y:S01]  /*2a30*/  @!P2 IMAD.MOV.U32 R4, RZ, RZ, 0x10 ;  /* 0x00000010ff04a424 */ /* 0x000fe200078e00ff */
[----:B------:R-:W-:Y:S01]  /*2a40*/  SHF.L.U32 R5, R12, 0x1f, RZ ;  /* 0x0000001f0c057819 */ /* 0x000fe200000006ff */
[----:B------:R-:W-:Y:S01]  /*2a50*/  UIADD3 UR7, UPT, UPT, UR4, 0x70, URZ ;  /* 0x0000007004077890 */ /* 0x000fe2000fffe0ff */
[----:B------:R1:W-:Y:S05]  /*2a60*/  SYNCS.ARRIVE.TRANS64.RED.A1T0 RZ, [R2+URZ], RZ ;  /* 0x000000ff02ff79a7 */ /* 0x0003ea00081004ff */
[----:B------:R-:W-:Y:S01]  /*2a70*/  IMAD.U32 R6, RZ, RZ, UR7 ;  /* 0x00000007ff067e24 */ /* 0x000fe2000f8e00ff */
[----:B------:R-:W2:Y:S04]  /*2a80*/  SYNCS.PHASECHK.TRANS64.TRYWAIT P0, [UR4+0x80], R5 ;  /* 0x00008005ff0075a7 */ /* 0x000ea80008001104 */
[----:B------:R-:W-:Y:S01]  /*2a90*/  PRMT R6, R0, 0x654, R6 ;  /* 0x0000065400067816 */ /* 0x000fe20000000006 */
[----:B-12---:R-:W-:Y:S06]  /*2aa0*/  @!P0 BRA `(.L_x_50) ;  /* 0x0000004400c88947 */ /* 0x006fec0003800000 */
.L_x_117:
[----:B------:R-:W-:Y:S01]  /*2ab0*/  ULEA UR8, UR5, UR6, 0x4 ;  /* 0x0000000605087291 */ /* 0x000fe2000f8e20ff */
[----:B------:R-:W-:Y:S01]  /*2ac0*/  SEL R3, R6, R3, !P2 ;  /* 0x0000000306037207 */ /* 0x000fe20005000000 */
[----:B------:R-:W-:Y:S01]  /*2ad0*/  UIADD3 UR9, UPT, UPT, UR4, 0x70, URZ ;  /* 0x0000007004097890 */ /* 0x000fe2000fffe0ff */
[----:B-1----:R-:W-:Y:S01]  /*2ae0*/  LEA R2, R11, UR6, 0x3 ;  /* 0x000000060b027c11 */ /* 0x002fe2000f8e18ff */
[----:B------:R-:W-:Y:S01]  /*2af0*/  UIADD3 UR8, UPT, UPT, UR8, 0x100, URZ ;  /* 0x0000010008087890 */ /* 0x000fe2000fffe0ff */
[----:B------:R1:W-:Y:S01]  /*2b00*/  @!P2 SYNCS.ARRIVE.TRANS64.RED RZ, [R3+URZ], R4 ;  /* 0x0000000403ffa9a7 */ /* 0x0003e200080004ff */
[----:B------:R-:W-:Y:S01]  /*2b10*/  UIADD3 UR4, UPT, UPT, UR5, 0x1, URZ ;  /* 0x0000000105047890 */ /* 0x000fe2000fffe0ff */
[----:B------:R-:W-:-:S03]  /*2b20*/  VIADD R8, R8, 0x1 ;  /* 0x0000000108087836 */ /* 0x000fc60000000000 */
[----:B------:R-:W-:Y:S02]  /*2b30*/  UISETP.NE.AND UP0, UPT, UR4, 0x2, UPT ;  /* 0x000000020400788c */ /* 0x000fe4000bf05270 */
[----:B------:R-:W-:Y:S01]  /*2b40*/  ISETP.NE.AND P0, PT, R8, 0x2, PT ;  /* 0x000000020800780c */ /* 0x000fe20003f05270 */
[----:B------:R-:W-:Y:S06]  /*2b50*/  UGETNEXTWORKID.BROADCAST [UR8], [UR9] ;  /* 0x00000000080073ca */ /* 0x000fec0008000100 */
[----:B------:R-:W-:Y:S02]  /*2b60*/  USEL UR7, URZ, 0x1, UP0 ;  /* 0x00000001ff077887 */ /* 0x000fe40008000000 */
[----:B------:R-:W-:-:S04]  /*2b70*/  USEL UR5, UR4, URZ, UP0 ;  /* 0x000000ff04057287 */ /* 0x000fc80008000000 */
[----:B------:R-:W-:Y:S02]  /*2b80*/  LOP3.LUT R12, R12, UR7, RZ, 0x3c, !PT ;  /* 0x000000070c0c7c12 */ /* 0x000fe4000f8e3cff */
[----:B-1----:R-:W-:-:S04]  /*2b90*/  SHF.L.U32 R4, R10, 0x1f, RZ ;  /* 0x0000001f0a047819 */ /* 0x002fc800000006ff */
[----:B------:R-:W1:Y:S02]  /*2ba0*/  SYNCS.PHASECHK.TRANS64.TRYWAIT P1, [R2+URZ+0x70], R4 ;  /* 0x00007004020075a7 */ /* 0x000e6400080211ff */
[----:B-1----:R-:W-:Y:S05]  /*2bb0*/  @!P1 BRA `(.L_x_51) ;  /* 0x00000044009c9947 */ /* 0x002fea0003800000 */
.L_x_118:
[C---:B-1----:R-:W-:Y:S01]  /*2bc0*/  LEA R4, R11.reuse, UR6, 0x4 ;  /* 0x000000060b047c11 */ /* 0x042fe2000f8e20ff */
[----:B------:R-:W-:Y:S01]  /*2bd0*/  VIADD R2, R2, 0x80 ;  /* 0x0000008002027836 */ /* 0x000fe20000000000 */
[----:B------:R-:W-:Y:S01]  /*2be0*/  SEL R8, R8, RZ, P0 ;  /* 0x000000ff08087207 */ /* 0x000fe20000000000 */
[----:B------:R-:W-:-:S03]  /*2bf0*/  VIADD R11, R11, 0x1 ;  /* 0x000000010b0b7836 */ /* 0x000fc60000000000 */
[----:B------:R-:W1:Y:S01]  /*2c00*/  LDS.128 R4, [R4+0x100] ;  /* 0x0001000004047984 */ /* 0x000e620000000c00 */
[----:B------:R-:W-:Y:S02]  /*2c10*/  PRMT R2, RZ, 0x654, R2 ;  /* 0x00000654ff027816 */ /* 0x000fe40000000002 */
[C---:B------:R-:W-:Y:S01]  /*2c20*/  ISETP.NE.AND P1, PT, R11.reuse, 0x2, PT ;  /* 0x000000020b00780c */ /* 0x040fe20003f25270 */
[----:B------:R-:W-:Y:S01]  /*2c30*/  @!PT LDS RZ, [RZ] ;  /* 0x00000000fffff984 */ /* 0x000fe20000000800 */
[----:B------:R-:W-:Y:S01]  /*2c40*/  @!PT LDS RZ, [RZ] ;  /* 0x00000000fffff984 */ /* 0x000fe20000000800 */
[----:B------:R-:W-:Y:S01]  /*2c50*/  @!PT LDS RZ, [RZ] ;  /* 0x00000000fffff984 */ /* 0x000fe20000000800 */
[----:B------:R-:W-:Y:S01]  /*2c60*/  @!PT LDS RZ, [RZ] ;  /* 0x00000000fffff984 */ /* 0x000fe20000000800 */
[----:B------:R2:W-:Y:S06]  /*2c70*/  MEMBAR.ALL.CTA ;  /* 0x0000000000007992 */ /* 0x0005ec0000008000 */
[----:B--2---:R-:W2:Y:S01]  /*2c80*/  FENCE.VIEW.ASYNC.S ;  /* 0x00000000000073c6 */ /* 0x004ea20000000000 */
[----:B------:R-:W-:Y:S01]  /*2c90*/  SEL R11, R11, RZ, P1 ;  /* 0x000000ff0b0b7207 */ /* 0x000fe20000800000 */
[----:B--2---:R2:W-:Y:S01]  /*2ca0*/  SYNCS.ARRIVE.TRANS64.RED.A1T0 RZ, [R2+URZ], RZ ;  /* 0x000000ff02ff79a7 */ /* 0x0045e200081004ff */
[----:B-1----:R-:W-:-:S02]  /*2cb0*/  LOP3.LUT P3, RZ, R6, 0x1, RZ, 0xc0, !PT ;  /* 0x0000000106ff7812 */ /* 0x002fc4000786c0ff */
[----:B------:R-:W-:-:S04]  /*2cc0*/  SEL R4, RZ, 0x1, P1 ;  /* 0x00000001ff047807 */ /* 0x000fc80000800000 */
[----:B------:R-:W-:Y:S02]  /*2cd0*/  LOP3.LUT R10, R10, R4, RZ, 0x3c, !PT ;  /* 0x000000040a0a7212 */ /* 0x000fe400078e3cff */
[----:B--2---:R-:W-:-:S04]  /*2ce0*/  SEL R2, RZ, 0x1, P0 ;  /* 0x00000001ff027807 */ /* 0x004fc80000000000 */
[----:B------:R-:W-:Y:S01]  /*2cf0*/  LOP3.LUT R9, R9, R2, RZ, 0x3c, !PT ;  /* 0x0000000209097212 */ /* 0x000fe200078e3cff */
[----:B------:R-:W-:Y:S06]  /*2d00*/  @P3 BRA `(.L_x_52) ;  /* 0xfffffffc002c3947 */ /* 0x000fec000383ffff */
[----:B------:R-:W-:Y:S01]  /*2d10*/  ULEA UR4, UR5, UR6, 0x3 ;  /* 0x0000000605047291 */ /* 0x000fe2000f8e18ff */
[----:B------:R-:W-:-:S08]  /*2d20*/  SHF.L.U32 R2, R12, 0x1f, RZ ;  /* 0x0000001f0c027819 */ /* 0x000fd000000006ff */
[----:B------:R-:W1:Y:S02]  /*2d30*/  SYNCS.PHASECHK.TRANS64 P0, [UR4+0x80], R2 ;  /* 0x00008002ff0075a7 */ /* 0x000e640008001004 */
[----:B-1----:R-:W-:Y:S05]  /*2d40*/  @P0 BRA `(.L_x_53) ;  /* 0x0000000000080947 */ /* 0x002fea0003800000 */
[----:B------:R-:W1:Y:S02]  /*2d50*/  SYNCS.PHASECHK.TRANS64.TRYWAIT P0, [UR4+0x80], R2 ;  /* 0x00008002ff0075a7 */ /* 0x000e640008001104 */
[----:B-1----:R-:W-:Y:S05]  /*2d60*/  @!P0 BRA `(.L_x_54) ;  /* 0x0000004400448947 */ /* 0x002fea0003800000 */
.L_x_53:
[----:B------:R-:W-:-:S04]  /*2d70*/  UIADD3 UR7, UPT, UPT, UR5, 0x1, URZ ;  /* 0x0000000105077890 */ /* 0x000fc8000fffe0ff */
[----:B------:R-:W-:-:S04]  /*2d80*/  UISETP.NE.AND UP0, UPT, UR7, 0x2, UPT ;  /* 0x000000020700788c */ /* 0x000fc8000bf05270 */
[----:B------:R-:W-:Y:S02]  /*2d90*/  USEL UR8, URZ, 0x1, UP0 ;  /* 0x00000001ff087887 */ /* 0x000fe40008000000 */
[----:B------:R-:W-:-:S04]  /*2da0*/  USEL UR7, UR7, URZ, UP0 ;  /* 0x000000ff07077287 */ /* 0x000fc80008000000 */
[----:B------:R-:W-:Y:S01]  /*2db0*/  ULEA UR7, UR7, UR6, 0x3 ;  /* 0x0000000607077291 */ /* 0x000fe2000f8e18ff */
[----:B-1----:R-:W-:-:S04]  /*2dc0*/  LOP3.LUT R2, R12, UR8, RZ, 0x3c, !PT ;  /* 0x000000080c027c12 */ /* 0x002fc8000f8e3cff */
[----:B------:R-:W-:-:S04]  /*2dd0*/  SHF.L.U32 R0, R2, 0x1f, RZ ;  /* 0x0000001f02007819 */ /* 0x000fc800000006ff */
[----:B------:R-:W1:Y:S02]  /*2de0*/  SYNCS.PHASECHK.TRANS64 P0, [UR7+0x80], R0 ;  /* 0x00008000ff0075a7 */ /* 0x000e640008001007 */
[----:B-1----:R-:W-:Y:S05]  /*2df0*/  @P0 EXIT ;  /* 0x000000000000094d */ /* 0x002fea0003800000 */
[----:B------:R-:W-:Y:S02]  /*2e00*/  SHF.L.U32 R2, R2, 0x1f, RZ ;  /* 0x0000001f02027819 */ /* 0x000fe400000006ff */
[----:B------:R-:W-:-:S07]  /*2e10*/  MOV R0, UR7 ;  /* 0x0000000700007c02 */ /* 0x000fce0008000f00 */
.L_x_55:
[----:B-1----:R1:W2:Y:S02]  /*2e20*/  SYNCS.PHASECHK.TRANS64.TRYWAIT P0, [R0+URZ+0x80], R2 ;  /* 0x00008002000075a7 */ /* 0x0022a400080011ff */
[----:B--2---:R-:W-:Y:S05]  /*2e30*/  @!P0 NANOSLEEP.SYNCS 0x989680 ;  /* 0x009896800000895d */ /* 0x004fea0003900000 */
[----:B------:R-:W2:Y:S02]  /*2e40*/  @!P0 SYNCS.PHASECHK.TRANS64 P0, [R0+URZ+0x80], R2 ;  /* 0x00008002000085a7 */ /* 0x000ea400080010ff */
[----:B--2---:R-:W-:Y:S05]  /*2e50*/  @P0 EXIT ;  /* 0x000000000000094d */ /* 0x004fea0003800000 */
[----:B------:R-:W-:Y:S05]  /*2e60*/  BRA `(.L_x_55) ;  /* 0xfffffffc00ec7947 */ /* 0x000fea000383ffff */
.L_x_48:
[----:B------:R-:W-:Y:S05]  /*2e70*/  BRA.U UP4, `(.L_x_56) ;  /* 0x0000000d04687547 */ /* 0x000fea000b800000 */
[----:B------:R-:W-:Y:S01]  /*2e80*/  UMOV UR4, 0x40 ;  /* 0x0000004000047882 */ /* 0x000fe20000000000 */
[----:B------:R-:W-:Y:S01]  /*2e90*/  NOP ;  /* 0x0000000000007918 */ /* 0x000fe20000000000 */
[----:B------:R-:W-:Y:S01]  /*2ea0*/  ULEA UR5, UR61, UR4, 0x18 ;  /* 0x000000043d057291 */ /* 0x000fe2000f8ec0ff */
[----:B------:R-:W-:Y:S02]  /*2eb0*/  UMOV UR6, 0x400 ;  /* 0x0000040000067882 */ /* 0x000fe40000000000 */
[----:B------:R-:W-:-:S06]  /*2ec0*/  ULEA UR6, UR61, UR6, 0x18 ;  /* 0x000000063d067291 */ /* 0x000fcc000f8ec0ff */
[----:B------:R-:W1:Y:S02]  /*2ed0*/  LDS.U8 R0, [UR5+0x1c] ;  /* 0x00001c05ff007984 */ /* 0x000e640008000000 */
[----:B-1----:R-:W-:-:S13]  /*2ee0*/  ISETP.NE.AND P0, PT, R0, RZ, PT ;  /* 0x000000ff0000720c */ /* 0x002fda0003f05270 */
[----:B------:R-:W-:Y:S05]  /*2ef0*/  @P0 BRA `(.L_x_57) ;  /* 0x0000000000580947 */ /* 0x000fea0003800000 */
[----:B------:R-:W-:-:S13]  /*2f00*/  ELECT P0, URZ, PT ;  /* 0x0000000000ff782f */ /* 0x000fda0003800000 */
[----:B------:R-:W-:Y:S05]  /*2f10*/  @!P0 BRA `(.L_x_58) ;  /* 0x0000000000608947 */ /* 0x000fea0003800000 */
[----:B------:R-:W-:Y:S01]  /*2f20*/  UMOV UR4, 0x10 ;  /* 0x0000001000047882 */ /* 0x000fe20000000000 */
[----:B------:R-:W-:Y:S01]  /*2f30*/  HFMA2 R0, -RZ, RZ, 0, 5.9604644775390625e-08 ;  /* 0x00000001ff007431 */ /* 0x000fe200000001ff */
[----:B------:R-:W-:-:S03]  /*2f40*/  MOV R3, 0xffff ;  /* 0x0000ffff00037802 */ /* 0x000fc60000000f00 */
[----:B------:R-:W-:Y:S04]  /*2f50*/  DEPBAR.LE SB1, 0x36 ;  /* 0x00009d800000791a */ /* 0x000fe80000000000 */
[----:B------:R-:W1:Y:S02]  /*2f60*/  UTCATOMSWS.FIND_AND_SET.ALIGN UP0, UR4, UR4 ;  /* 0x00000004000475e3 */ /* 0x000e640008000800 */
[----:B-1----:R-:W-:Y:S01]  /*2f70*/  MOV R4, UR4 ;  /* 0x0000000400047c02 */ /* 0x002fe20008000f00 */
[----:B------:R-:W-:Y:S06]  /*2f80*/  BRA.U UP0, `(.L_x_59) ;  /* 0x0000000100187547 */ /* 0x000fec000b800000 */
.L_x_60:
[----:B------:R-:W-:Y:S05]  /*2f90*/  NANOSLEEP 0x64 ;  /* 0x000000640000795d */ /* 0x000fea0003800000 */
[----:B------:R-:W-:-:S05]  /*2fa0*/  UMOV UR4, 0x10 ;  /* 0x0000001000047882 */ /* 0x000fca0000000000 */
[----:B------:R-:W-:Y:S04]  /*2fb0*/  DEPBAR.LE SB1, 0x36 ;  /* 0x00009d800000791a */ /* 0x000fe80000000000 */
[----:B------:R-:W1:Y:S02]  /*2fc0*/  UTCATOMSWS.FIND_AND_SET.ALIGN UP0, UR4, UR4 ;  /* 0x00000004000475e3 */ /* 0x000e640008000800 */
[----:B-1----:R-:W-:Y:S01]  /*2fd0*/  MOV R4, UR4 ;  /* 0x0000000400047c02 */ /* 0x002fe20008000f00 */
[----:B------:R-:W-:Y:S05]  /*2fe0*/  BRA.U !UP0, `(.L_x_60) ;  /* 0xfffffffd08e87547 */ /* 0x000fea000b83ffff */
.L_x_59:
[-C--:B------:R-:W-:Y:S02]  /*2ff0*/  SHF.L.U32 R3, R3, R4.reuse, RZ ;  /* 0x0000000403037219 */ /* 0x080fe400000006ff */
[----:B------:R-:W-:Y:S01]  /*3000*/  SHF.L.U32 R0, R0, R4, RZ ;  /* 0x0000000400007219 */ /* 0x000fe200000006ff */
[----:B------:R-:W-:Y:S02]  /*3010*/  IMAD.SHL.U32 R4, R4, 0x20, RZ ;  /* 0x0000002004047824 */ /* 0x000fe400078e00ff */
[----:B------:R1:W-:Y:S04]  /*3020*/  ATOMS.OR RZ, [UR5+0x14], R3 ;  /* 0x00001403ffff798c */ /* 0x0003e8000b000005 */
[----:B------:R1:W-:Y:S04]  /*3030*/  ATOMS.OR RZ, [UR5+0x18], R0 ;  /* 0x00001800ffff798c */ /* 0x0003e8000b000005 */
[----:B------:R1:W-:Y:S01]  /*3040*/  STS [UR6+0x120], R4 ;  /* 0x00012004ff007988 */ /* 0x0003e20008000806 */
[----:B------:R-:W-:Y:S05]  /*3050*/  BRA `(.L_x_58) ;  /* 0x0000000000107947 */ /* 0x000fea0003800000 */
.L_x_57:
[----:B------:R-:W-:Y:S02]  /*3060*/  MOV R0, 0xffffffff ;  /* 0xffffffff00007802 */ /* 0x000fe40000000f00 */
[----:B------:R-:W-:-:S03]  /*3070*/  MOV R4, 0x30a0 ;  /* 0x000030a000047802 */ /* 0x000fc60000000f00 */
[----:B------:R1:W-:Y:S04]  /*3080*/  STS [UR6+0x120], R0 ;  /* 0x00012000ff007988 */ /* 0x0003e80008000806 */
[----:B-1---5:R-:W-:Y:S05]  /*3090*/  CALL.REL.NOINC `($__internal_1_$__cuda_sm10x_tcgen05_guardrail_trap_phase_invalid_during_alloc) ;  /* 0x0000004400c47944 */ /* 0x022fea0003c00000 */
.L_x_58:
[----:B------:R-:W-:Y:S05]  /*30a0*/  WARPSYNC.ALL ;  /* 0x0000000000007948 */ /* 0x000fea0003800000 */
[----:B------:R-:W2:Y:S01]  /*30b0*/  S2UR UR4, SR_CgaCtaId ;  /* 0x00000000000479c3 */ /* 0x000ea20000008800 */
[----:B------:R-:W-:Y:S01]  /*30c0*/  UMOV UR13, 0x400 ;  /* 0x00000400000d7882 */ /* 0x000fe20000000000 */
[----:B------:R-:W-:-:S06]  /*30d0*/  NOP ;  /* 0x0000000000007918 */ /* 0x000fcc0000000000 */
[----:B------:R-:W-:Y:S06]  /*30e0*/  BAR.ARV 0x6, 0xa0 ;  /* 0x0182800000007b1d */ /* 0x000fec0000002000 */
[----:B------:R-:W3:Y:S01]  /*30f0*/  LDCU UR5, c[0x0][0x38c] ;  /* 0x00007180ff0577ac */ /* 0x000ee20008000800 */
[----:B------:R-:W-:Y:S01]  /*3100*/  LOP3.LUT R2, R2, 0xffff, RZ, 0xc0, !PT ;  /* 0x0000ffff02027812 */ /* 0x000fe200078ec0ff */
[----:B------:R-:W-:Y:S01]  /*3110*/  IMAD.MOV.U32 R11, RZ, RZ, 0x1 ;  /* 0x00000001ff0b7424 */ /* 0x000fe200078e00ff */
[----:B------:R-:W-:Y:S01]  /*3120*/  CS2R R8, SRZ ;  /* 0x0000000000087805 */ /* 0x000fe2000001ff00 */
[----:B------:R-:W4:Y:S01]  /*3130*/  LDCU UR8, c[0x0][0x38c] ;  /* 0x00007180ff0877ac */ /* 0x000f220008000800 */
[----:B------:R-:W-:Y:S01]  /*3140*/  R2UR UR15, R2 ;  /* 0x00000000020f72ca */ /* 0x000fe200000e0000 */
[----:B------:R-:W-:Y:S01]  /*3150*/  IMAD.MOV.U32 R10, RZ, RZ, RZ ;  /* 0x000000ffff0a7224 */ /* 0x000fe200078e00ff */
[----:B------:R-:W-:Y:S01]  /*3160*/  UMOV UR19, URZ ;  /* 0x000000ff00137c82 */ /* 0x000fe20008000000 */
[----:B------:R-:W-:Y:S01]  /*3170*/  UMOV UR10, URZ ;  /* 0x000000ff000a7c82 */ /* 0x000fe20008000000 */
[----:B--2---:R-:W-:Y:S01]  /*3180*/  ULEA UR13, UR4, UR13, 0x18 ;  /* 0x0000000d040d7291 */ /* 0x004fe2000f8ec0ff */
[----:B------:R-:W-:Y:S01]  /*3190*/  UMOV UR20, 0x0 ;  /* 0x0000000000147882 */ /* 0x000fe20000000000 */
[----:B------:R-:W-:-:S02]  /*31a0*/  UMOV UR21, 0x8100490 ;  /* 0x0810049000157882 */ /* 0x000fc40000000000 */
[----:B------:R-:W-:Y:S02]  /*31b0*/  UIADD3 UR6, UPT, UPT, UR13, 0x4400, URZ ;  /* 0x000044000d067890 */ /* 0x000fe4000fffe0ff */
[----:B------:R-:W-:Y:S02]  /*31c0*/  UIADD3 UR7, UPT, UPT, UR13, 0x9400, URZ ;  /* 0x000094000d077890 */ /* 0x000fe4000fffe0ff */
[----:B---3--:R-:W-:Y:S01]  /*31d0*/  UIADD3 UR5, UPT, UPT, UR5, 0x1f, URZ ;  /* 0x0000001f05057890 */ /* 0x008fe2000fffe0ff */
[----:B-1----:R-:W1:Y:S01]  /*31e0*/  LDS R0, [UR13+0x120] ;  /* 0x0001200dff007984 */ /* 0x002e620008000800 */
[----:B------:R-:W-:Y:S02]  /*31f0*/  USHF.R.U32.HI UR6, URZ, 0x4, UR6 ;  /* 0x00000004ff067899 */ /* 0x000fe40008011606 */
[----:B------:R-:W-:Y:S02]  /*3200*/  USHF.R.S32.HI UR4, URZ, 0x1f, UR5 ;  /* 0x0000001fff047899 */ /* 0x000fe40008011405 */
[----:B------:R-:W-:-:S02]  /*3210*/  ULOP3.LUT UR6, UR6, 0x3fff, URZ, 0xc0, !UPT ;  /* 0x00003fff06067892 */ /* 0x000fc4000f8ec0ff */
[----:B------:R-:W-:Y:S02]  /*3220*/  ULEA.HI UR4, UR4, UR5, URZ, 0x5 ;  /* 0x0000000504047291 */ /* 0x000fe4000f8f28ff */
[----:B------:R-:W-:Y:S02]  /*3230*/  USHF.R.U32.HI UR5, URZ, 0x4, UR7 ;  /* 0x00000004ff057899 */ /* 0x000fe40008011607 */
[----:B------:R-:W-:Y:S02]  /*3240*/  USHF.R.S32.HI UR22, URZ, 0x5, UR4 ;  /* 0x00000005ff167899 */ /* 0x000fe40008011404 */
[----:B------:R-:W-:Y:S02]  /*3250*/  ULOP3.LUT UR5, UR5, 0x3fff, URZ, 0xc0, !UPT ;  /* 0x00003fff05057892 */ /* 0x000fe4000f8ec0ff */
[----:B------:R-:W-:Y:S02]  /*3260*/  UISETP.LT.AND UP0, UPT, UR22, 0x1, UPT ;  /* 0x000000011600788c */ /* 0x000fe4000bf01270 */
[----:B------:R-:W-:-:S02]  /*3270*/  ULOP3.LUT UR16, UR6, 0x10000, URZ, 0xfc, !UPT ;  /* 0x0001000006107892 */ /* 0x000fc4000f8efcff */
[----:B------:R-:W-:Y:S02]  /*3280*/  USEL UR23, UR22, 0x1, !UP0 ;  /* 0x0000000116177887 */ /* 0x000fe4000c000000 */
[----:B------:R-:W-:Y:S02]  /*3290*/  ULOP3.LUT UR17, UR5, 0x10000, URZ, 0xfc, !UPT ;  /* 0x0001000005117892 */ /* 0x000fe4000f8efcff */
[----:B------:R-:W-:Y:S02]  /*32a0*/  UIADD3 UR23, UPT, UPT, -UR23, URZ, URZ ;  /* 0x000000ff17177290 */ /* 0x000fe4000fffe1ff */
[----:B----4-:R-:W-:Y:S01]  /*32b0*/  UISETP.GE.AND UP4, UPT, UR8, 0x1, UPT ;  /* 0x000000010800788c */ /* 0x010fe2000bf86270 */
[----:B-1----:R-:W-:-:S15]  /*32c0*/  R2UR UR24, R0 ;  /* 0x00000000001872ca */ /* 0x002fde00000e0000 */
.L_x_67:
[----:B------:R-:W-:Y:S02]  /*32d0*/  LEA R0, R10, UR13, 0x3 ;  /* 0x0000000d0a007c11 */ /* 0x000fe4000f8e18ff */
[----:B------:R-:W-:Y:S02]  /*32e0*/  SHF.L.U32 R2, R9, 0x1f, RZ ;  /* 0x0000001f09027819 */ /* 0x000fe400000006ff */
[----:B------:R-:W-:Y:S01]  /*32f0*/  PLOP3.LUT P0, PT, PT, PT, UP4, 0x80, 0x8 ;  /* 0x000000000008781c */ /* 0x000fe20003f0f048 */
[----:B------:R-:W-:Y:S01]  /*3300*/  VIADD R3, R0, 0x80 ;  /* 0x0000008000037836 */ /* 0x000fe20000000000 */
[----:B-1----:R-:W1:Y:S02]  /*3310*/  SYNCS.PHASECHK.TRANS64.TRYWAIT P1, [R0+URZ+0x70], R2 ;  /* 0x00007002000075a7 */ /* 0x002e6400080211ff */
[----:B-1-3--:R-:W-:Y:S09]  /*3320*/  @!P1 BRA `(.L_x_61) ;  /* 0x0000003c00ec9947 */ /* 0x00aff20003800000 */
.L_x_120:
[----:B------:R-:W-:Y:S01]  /*3330*/  LEA R4, R10, UR13, 0x4 ;  /* 0x0000000d0a047c11 */ /* 0x000fe2000f8e20ff */
[----:B------:R-:W-:Y:S01]  /*3340*/  @UP4 ULEA UR4, UR10, UR13, 0x3 ;  /* 0x0000000d0a044291 */ /* 0x000fe2000f8e18ff */
[----:B------:R-:W-:Y:S01]  /*3350*/  PLOP3.LUT P2, PT, PT, PT, PT, 0x80, 0x8 ;  /* 0x000000000008781c */ /* 0x000fe20003f4f070 */
[----:B------:R-:W-:Y:S01]  /*3360*/  ULEA UR18, UR19, UR13, 0x3 ;  /* 0x0000000d13127291 */ /* 0x000fe2000f8e18ff */
[----:B------:R-:W-:Y:S02]  /*3370*/  PRMT R3, RZ, 0x654, R3 ;  /* 0x00000654ff037816 */ /* 0x000fe40000000003 */
[----:B------:R-:W2:Y:S01]  /*3380*/  LDS.128 R4, [R4+0x100] ;  /* 0x0001000004047984 */ /* 0x000ea20000000c00 */
[----:B-1----:R-:W-:Y:S02]  /*3390*/  @P0 SHF.L.U32 R2, R8, 0x1f, RZ ;  /* 0x0000001f08020819 */ /* 0x002fe400000006ff */
[----:B------:R-:W-:Y:S01]  /*33a0*/  SHF.L.U32 R0, R11, 0x1f, RZ ;  /* 0x0000001f0b007819 */ /* 0x000fe200000006ff */
[----:B------:R-:W-:Y:S01]  /*33b0*/  @!PT LDS RZ, [RZ] ;  /* 0x00000000fffff984 */ /* 0x000fe20000000800 */
[----:B------:R-:W-:Y:S01]  /*33c0*/  @!PT LDS RZ, [RZ] ;  /* 0x00000000fffff984 */ /* 0x000fe20000000800 */
[----:B------:R-:W-:Y:S01]  /*33d0*/  @!PT LDS RZ, [RZ] ;  /* 0x00000000fffff984 */ /* 0x000fe20000000800 */
[----:B------:R-:W-:Y:S01]  /*33e0*/  @!PT LDS RZ, [RZ] ;  /* 0x00000000fffff984 */ /* 0x000fe20000000800 */
[----:B------:R1:W-:Y:S06]  /*33f0*/  MEMBAR.ALL.CTA ;  /* 0x0000000000007992 */ /* 0x0003ec0000008000 */
[----:B-1----:R-:W1:Y:S02]  /*3400*/  FENCE.VIEW.ASYNC.S ;  /* 0x00000000000073c6 */ /* 0x002e640000000000 */
[----:B-1----:R1:W-:Y:S01]  /*3410*/  SYNCS.ARRIVE.TRANS64.RED.A1T0 RZ, [R3+URZ], RZ ;  /* 0x000000ff03ff79a7 */ /* 0x0023e200081004ff */
[----:B------:R1:W3:Y:S01]  /*3420*/  @P0 SYNCS.PHASECHK.TRANS64.TRYWAIT P2, [UR4], R2 ;  /* 0x00000002ff0005a7 */ /* 0x0002e20008041104 */
[----:B--2---:R-:W-:Y:S01]  /*3430*/  LOP3.LUT P1, RZ, R6, 0x1, RZ, 0xc0, !PT ;  /* 0x0000000106ff7812 */ /* 0x004fe2000782c0ff */
[----:B------:R-:W2:Y:S02]  /*3440*/  SYNCS.PHASECHK.TRANS64.TRYWAIT P0, [UR18+0xb0], R0 ;  /* 0x0000b000ff0075a7 */ /* 0x000ea40008001112 */
[----:B-123--:R-:W-:Y:S10]  /*3450*/  @!P0 BRA `(.L_x_62) ;  /* 0x0000003c00b48947 */ /* 0x00eff40003800000 */
.L_x_122:
[----:B------:R-:W-:Y:S01]  /*3460*/  IADD3 R10, PT, PT, R10, 0x1, RZ ;  /* 0x000000010a0a7810 */ /* 0x000fe20007ffe0ff */
[----:B------:R-:W-:Y:S06]  /*3470*/  BRA.U !UP4, `(.L_x_63) ;  /* 0x000000010c887547 */ /* 0x000fec000b800000 */
[----:B------:R-:W-:Y:S02]  /*3480*/  ULEA UR14, UR19, UR24, 0x6 ;  /* 0x00000018130e7291 */ /* 0x000fe4000f8e30ff */
[----:B------:R-:W-:Y:S01]  /*3490*/  UPLOP3.LUT UP2, UPT, UPT, UPT, UPT, 0x40, 0x4 ;  /* 0x000000000004789c */ /* 0x000fe20003f4e870 */
[----:B------:R-:W-:Y:S01]  /*34a0*/  UMOV UR12, UR23 ;  /* 0x00000017000c7c82 */ /* 0x000fe20008000000 */
[----:B------:R-:W-:Y:S01]  /*34b0*/  UMOV UR11, UR22 ;  /* 0x00000016000b7c82 */ /* 0x000fe20008000000 */
[----:B------:R-:W-:-:S08]  /*34c0*/  UMOV UR5, UR10 ;  /* 0x0000000a00057c82 */ /* 0x000fd00008000000 */
.L_x_66:
[----:B------:R-:W-:Y:S02]  /*34d0*/  UIADD3 UR12, UPT, UPT, UR12, 0x1, URZ ;  /* 0x000000010c0c7890 */ /* 0x000fe4000fffe0ff */
[----:B--2---:R-:W-:Y:S02]  /*34e0*/  ULEA UR6, UR5, UR13, 0x3 ;  /* 0x0000000d05067291 */ /* 0x004fe4000f8e18ff */
[----:B------:R-:W-:Y:S01]  /*34f0*/  UISETP.NE.AND UP3, UPT, UR12, URZ, UPT ;  /* 0x000000ff0c00728c */ /* 0x000fe2000bf65270 */
[----:B---3--:R-:W-:Y:S10]  /*3500*/  @P2 BRA `(.L_x_64) ;  /* 0x00000000000c2947 */ /* 0x008ff40003800000 */
[----:B-1----:R-:W-:Y:S04]  /*3510*/  SHF.L.U32 R2, R8, 0x1f, RZ ;  /* 0x0000001f08027819 */ /* 0x002fe800000006ff */
[----:B------:R-:W1:Y:S02]  /*3520*/  SYNCS.PHASECHK.TRANS64.TRYWAIT P0, [UR6], R2 ;  /* 0x00000002ff0075a7 */ /* 0x000e640008001106 */
[----:B-1----:R-:W-:Y:S05]  /*3530*/  @!P0 BRA `(.L_x_65) ;  /* 0x0000003c00948947 */ /* 0x002fea0003800000 */
.L_x_64:
[----:B------:R-:W-:Y:S01]  /*3540*/  UISETP.NE.AND UP0, UPT, UR11, 0x1, UPT ;  /* 0x000000010b00788c */ /* 0x000fe2000bf05270 */
[----:B------:R-:W-:Y:S01]  /*3550*/  PLOP3.LUT P2, PT, PT, PT, PT, 0x80, 0x8 ;  /* 0x000000000008781c */ /* 0x000fe20003f4f070 */
[----:B------:R-:W-:Y:S02]  /*3560*/  UIADD3 UR4, UPT, UPT, UR5, 0x1, URZ ;  /* 0x0000000105047890 */ /* 0x000fe4000fffe0ff */
[----:B------:R-:W-:Y:S02]  /*3570*/  ULEA UR8, UR5, UR17, 0x7 ;  /* 0x0000001105087291 */ /* 0x000fe4000f8e38ff */
[----:B------:R-:W-:Y:S01]  /*3580*/  UISETP.NE.AND UP1, UPT, UR4, 0x5, UPT ;  /* 0x000000050400788c */ /* 0x000fe2000bf25270 */
[----:B------:R-:W-:Y:S01]  /*3590*/  PLOP3.LUT P0, PT, PT, PT, UP0, 0x80, 0x8 ;  /* 0x000000000008781c */ /* 0x000fe20003f0f008 */
[----:B------:R-:W-:Y:S02]  /*35a0*/  UIADD3 UR11, UPT, UPT, UR11, -0x1, URZ ;  /* 0xffffffff0b0b7890 */ /* 0x000fe4000fffe0ff */
[----:B------:R-:W-:Y:S02]  /*35b0*/  USEL UR7, URZ, 0x1, UP1 ;  /* 0x00000001ff077887 */ /* 0x000fe40008800000 */
[----:B------:R-:W-:Y:S01]  /*35c0*/  USEL UR10, UR4, URZ, UP1 ;  /* 0x000000ff040a7287 */ /* 0x000fe20008800000 */
[----:B------:R-:W-:Y:S03]  /*35d0*/  UMOV UR9, 0xc0004010 ;  /* 0xc000401000097882 */ /* 0x000fe60000000000 */
[----:B------:R-:W-:Y:S01]  /*35e0*/  @UP0 ULEA UR4, UR10, UR13, 0x3 ;  /* 0x0000000d0a040291 */ /* 0x000fe2000f8e18ff */
[----:B------:R-:W-:Y:S01]  /*35f0*/  LOP3.LUT R8, R8, UR7, RZ, 0x3c, !PT ;  /* 0x0000000708087c12 */ /* 0x000fe2000f8e3cff */
[----:B------:R-:W-:Y:S03]  /*3600*/  UMOV UR7, 0xc0004010 ;  /* 0xc000401000077882 */ /* 0x000fe60000000000 */
[----:B-1----:R-:W-:Y:S04]  /*3610*/  @P0 SHF.L.U32 R0, R8, 0x1f, RZ ;  /* 0x0000001f08000819 */ /* 0x002fe800000006ff */
[----:B------:R2:W3:Y:S01]  /*3620*/  @P0 SYNCS.PHASECHK.TRANS64.TRYWAIT P2, [UR4], R0 ;  /* 0x00000000ff0005a7 */ /* 0x0004e20008041104 */
[----:B------:R-:W-:Y:S02]  /*3630*/  UIADD3 UR4, UPT, UPT, UR6, 0x28, URZ ;  /* 0x0000002806047890 */ /* 0x000fe4000fffe0ff */
[----:B------:R-:W-:Y:S03]  /*3640*/  ULEA UR6, UR5, UR16, 0x8 ;  /* 0x0000001005067291 */ /* 0x000fe6000f8e40ff */
[----:B------:R-:W-:Y:S06]  /*3650*/  UMOV UR5, UR10 ;  /* 0x0000000a00057c82 */ /* 0x000fec0008000000 */
[----:B------:R2:W-:Y:S01]  /*3660*/  UTCQMMA gdesc[UR6], gdesc[UR8], tmem[UR14], tmem[UR20], idesc[UR21], UP2 ;  /* 0x00ff1408060075ea */ /* 0x0005e2000900030e */
[----:B------:R-:W-:Y:S01]  /*3670*/  UPLOP3.LUT UP2, UPT, UPT, UPT, UPT, 0x80, 0x8 ;  /* 0x000000000008789c */ /* 0x000fe20003f4f070 */
[----:B------:R2:W-:Y:S01]  /*3680*/  UTCBAR.MULTICAST [UR4], URZ, UR15 ;  /* 0x000000ff040073e9 */ /* 0x0005e2000800080f */
[----:B------:R-:W-:Y:S09]  /*3690*/  BRA.U UP3, `(.L_x_66) ;  /* 0xfffffffd038c7547 */ /* 0x000ff2000b83ffff */
.L_x_63:
[----:B--2---:R-:W-:Y:S01]  /*36a0*/  UIADD3 UR4, UPT, UPT, UR19, 0x1, URZ ;  /* 0x0000000113047890 */ /* 0x004fe2000fffe0ff */
[C---:B------:R-:W-:Y:S01]  /*36b0*/  ISETP.NE.AND P0, PT, R10.reuse, 0x2, PT ;  /* 0x000000020a00780c */ /* 0x040fe20003f05270 */
[----:B------:R-:W-:Y:S02]  /*36c0*/  UIADD3 UR5, UPT, UPT, UR18, 0x90, URZ ;  /* 0x0000009012057890 */ /* 0x000fe4000fffe0ff */
[----:B------:R-:W-:Y:S01]  /*36d0*/  UISETP.NE.AND UP0, UPT, UR4, 0x4, UPT ;  /* 0x000000040400788c */ /* 0x000fe2000bf05270 */
[----:B-1----:R-:W-:Y:S02]  /*36e0*/  SEL R0, RZ, 0x1, P0 ;  /* 0x00000001ff007807 */ /* 0x002fe40000000000 */
[----:B------:R-:W-:Y:S01]  /*36f0*/  SEL R10, R10, RZ, P0 ;  /* 0x000000ff0a0a7207 */ /* 0x000fe20000000000 */
[----:B------:R-:W-:Y:S01]  /*3700*/  USEL UR6, URZ, 0x1, UP0 ;  /* 0x00000001ff067887 */ /* 0x000fe20008000000 */
[----:B------:R-:W-:Y:S01]  /*3710*/  LOP3.LUT R9, R9, R0, RZ, 0x3c, !PT ;  /* 0x0000000009097212 */ /* 0x000fe200078e3cff */
[----:B------:R-:W-:Y:S01]  /*3720*/  USEL UR19, UR4, URZ, UP0 ;  /* 0x000000ff04137287 */ /* 0x000fe20008000000 */
[----:B------:R1:W-:Y:S03]  /*3730*/  UTCBAR [UR5], URZ ;  /* 0x000000ff050073e9 */ /* 0x0003e600080000ff */
[----:B------:R-:W-:Y:S01]  /*3740*/  LOP3.LUT R11, R11, UR6, RZ, 0x3c, !PT ;  /* 0x000000060b0b7c12 */ /* 0x000fe2000f8e3cff */
[----:B------:R-:W-:Y:S07]  /*3750*/  @P1 BRA `(.L_x_67) ;  /* 0xfffffff800dc1947 */ /* 0x000fee000383ffff */
[----:B------:R-:W2:Y:S01]  /*3760*/  S2UR UR8, SR_CgaCtaId ;  /* 0x00000000000879c3 */ /* 0x000ea20000008800 */
[----:B------:R-:W-:Y:S01]  /*3770*/  ELECT P0, URZ, PT ;  /* 0x0000000000ff782f */ /* 0x000fe20003800000 */
[----:B------:R-:W-:Y:S01]  /*3780*/  IMAD.MOV.U32 R0, RZ, RZ, 0x1 ;  /* 0x00000001ff007424 */ /* 0x000fe200078e00ff */
[----:B------:R-:W-:Y:S01]  /*3790*/  UIADD3 UR13, UPT, UPT, UR13, 0xb0, URZ ;  /* 0x000000b00d0d7890 */ /* 0x000fe2000fffe0ff */
[----:B------:R-:W-:Y:S01]  /*37a0*/  SHF.L.U32 R2, R11, 0x1f, RZ ;  /* 0x0000001f0b027819 */ /* 0x000fe200000006ff */
[----:B------:R-:W-:-:S03]  /*37b0*/  UMOV UR4, 0x40 ;  /* 0x0000004000047882 */ /* 0x000fc60000000000 */
[----:B------:R-:W-:Y:S01]  /*37c0*/  UVIRTCOUNT.DEALLOC.SMPOOL 0x80 ;  /* 0x000000800000784c */ /* 0x000fe20000000000 */
[----:B--2---:R-:W-:Y:S02]  /*37d0*/  ULEA UR8, UR8, UR4, 0x18 ;  /* 0x0000000408087291 */ /* 0x004fe4000f8ec0ff */
[----:B------:R-:W-:-:S07]  /*37e0*/  ULEA UR4, UR19, UR13, 0x3 ;  /* 0x0000000d13047291 */ /* 0x000fce000f8e18ff */
[----:B------:R2:W-:Y:S02]  /*37f0*/  @P0 STS.U8 [UR8+0x1c], R0 ;  /* 0x00001c00ff000988 */ /* 0x0005e40008000008 */
[----:B------:R-:W4:Y:S02]  /*3800*/  SYNCS.PHASECHK.TRANS64.TRYWAIT P0, [UR4], R2 ;  /* 0x00000002ff0075a7 */ /* 0x000f240008001104 */
[----:B--2-4-:R-:W-:Y:S05]  /*3810*/  @!P0 BRA `(.L_x_68) ;  /* 0x0000003800f48947 */ /* 0x014fea0003800000 */
.L_x_125:
[----:B------:R-:W-:-:S04]  /*3820*/  UIADD3 UR4, UPT, UPT, UR19, 0x1, URZ ;  /* 0x0000000113047890 */ /* 0x000fc8000fffe0ff */
[----:B------:R-:W-:-:S04]  /*3830*/  UISETP.NE.AND UP0, UPT, UR4, 0x4, UPT ;  /* 0x000000040400788c */ /* 0x000fc8000bf05270 */
[----:B------:R-:W-:Y:S02]  /*3840*/  USEL UR6, URZ, 0x1, UP0 ;  /* 0x00000001ff067887 */ /* 0x000fe40008000000 */
[----:B------:R-:W-:-:S04]  /*3850*/  USEL UR4, UR4, URZ, UP0 ;  /* 0x000000ff04047287 */ /* 0x000fc80008000000 */
[----:B-1----:R-:W-:Y:S01]  /*3860*/  ULEA UR5, UR4, UR13, 0x3 ;  /* 0x0000000d04057291 */ /* 0x002fe2000f8e18ff */
[----:B--2---:R-:W-:-:S04]  /*3870*/  LOP3.LUT R2, R11, UR6, RZ, 0x3c, !PT ;  /* 0x000000060b027c12 */ /* 0x004fc8000f8e3cff */
[----:B------:R-:W-:-:S04]  /*3880*/  SHF.L.U32 R3, R2, 0x1f, RZ ;  /* 0x0000001f02037819 */ /* 0x000fc800000006ff */
[----:B------:R-:W1:Y:S02]  /*3890*/  SYNCS.PHASECHK.TRANS64.TRYWAIT P0, [UR5], R3 ;  /* 0x00000003ff0075a7 */ /* 0x000e640008001105 */
[----:B-1----:R-:W-:Y:S05]  /*38a0*/  @!P0 BRA `(.L_x_69) ;  /* 0x0000003800e88947 */ /* 0x002fea0003800000 */
.L_x_127:
        /* <DEDUP_REMOVED lines=9> */
.L_x_129:
[----:B------:R-:W-:-:S04]  /*3940*/  UIADD3 UR4, UPT, UPT, UR4, 0x1, URZ ;  /* 0x0000000104047890 */ /* 0x000fc8000fffe0ff */
[----:B------:R-:W-:-:S04]  /*3950*/  UISETP.NE.AND UP0, UPT, UR4, 0x4, UPT ;  /* 0x000000040400788c */ /* 0x000fc8000bf05270 */
[----:B------:R-:W-:Y:S02]  /*3960*/  USEL UR5, URZ, 0x1, UP0 ;  /* 0x00000001ff057887 */ /* 0x000fe40008000000 */
[----:B------:R-:W-:-:S04]  /*3970*/  USEL UR4, UR4, URZ, UP0 ;  /* 0x000000ff04047287 */ /* 0x000fc80008000000 */
[----:B------:R-:W-:Y:S01]  /*3980*/  ULEA UR4, UR4, UR13, 0x3 ;  /* 0x0000000d04047291 */ /* 0x000fe2000f8e18ff */
[----:B------:R-:W-:-:S04]  /*3990*/  LOP3.LUT R2, R2, UR5, RZ, 0x3c, !PT ;  /* 0x0000000502027c12 */ /* 0x000fc8000f8e3cff */
[----:B------:R-:W-:-:S04]  /*39a0*/  SHF.L.U32 R2, R2, 0x1f, RZ ;  /* 0x0000001f02027819 */ /* 0x000fc800000006ff */
[----:B------:R-:W2:Y:S02]  /*39b0*/  SYNCS.PHASECHK.TRANS64.TRYWAIT P0, [UR4], R2 ;  /* 0x00000002ff0075a7 */ /* 0x000ea40008001104 */
[----:B--2---:R-:W-:Y:S05]  /*39c0*/  @!P0 BRA `(.L_x_71) ;  /* 0x0000003800d08947 */ /* 0x004fea0003800000 */
.L_x_131:
[----:B------:R-:W-:Y:S01]  /*39d0*/  NOP ;  /* 0x0000000000007918 */ /* 0x000fe20000000000 */
[----:B-1----:R-:W1:Y:S01]  /*39e0*/  LDS R0, [UR8+0x14] ;  /* 0x00001408ff007984 */ /* 0x002e620008000800 */
[----:B------:R-:W-:Y:S01]  /*39f0*/  ULOP3.LUT UR4, UR24, 0xffff, URZ, 0xc0, !UPT ;  /* 0x0000ffff18047892 */ /* 0x000fe2000f8ec0ff */
[----:B------:R-:W-:Y:S01]  /*3a00*/  UMOV UR5, 0xffff ;  /* 0x0000ffff00057882 */ /* 0x000fe20000000000 */
[----:B------:R-:W-:Y:S02]  /*3a10*/  UMOV UR6, 0x1 ;  /* 0x0000000100067882 */ /* 0x000fe40000000000 */
[----:B------:R-:W-:-:S04]  /*3a20*/  USHF.R.U32.HI UR4, URZ, 0x5, UR4 ;  /* 0x00000005ff047899 */ /* 0x000fc80008011604 */
[----:B------:R-:W-:Y:S02]  /*3a30*/  USHF.L.U32 UR5, UR5, UR4, URZ ;  /* 0x0000000405057299 */ /* 0x000fe400080006ff */
[----:B------:R-:W-:-:S04]  /*3a40*/  USHF.L.U32 UR4, UR6, UR4, URZ ;  /* 0x0000000406047299 */ /* 0x000fc800080006ff */
[----:B-1----:R-:W-:-:S04]  /*3a50*/  LOP3.LUT R0, R0, UR5, RZ, 0xc0, !PT ;  /* 0x0000000500007c12 */ /* 0x002fc8000f8ec0ff */
[----:B------:R-:W-:-:S13]  /*3a60*/  ISETP.NE.AND P0, PT, R0, UR5, PT ;  /* 0x0000000500007c0c */ /* 0x000fda000bf05270 */
[----:B------:R-:W-:Y:S05]  /*3a70*/  @P0 BRA `(.L_x_72) ;  /* 0x0000000000580947 */ /* 0x000fea0003800000 */
[----:B------:R-:W1:Y:S02]  /*3a80*/  LDS R0, [UR8+0x18] ;  /* 0x00001808ff007984 */ /* 0x000e640008000800 */
[----:B-1----:R-:W-:-:S04]  /*3a90*/  LOP3.LUT R0, R0, UR4, RZ, 0xc0, !PT ;  /* 0x0000000400007c12 */ /* 0x002fc8000f8ec0ff */
[----:B------:R-:W-:-:S13]  /*3aa0*/  ISETP.NE.AND P0, PT, R0, UR4, PT ;  /* 0x0000000400007c0c */ /* 0x000fda000bf05270 */
[----:B------:R-:W-:Y:S05]  /*3ab0*/  @P0 BRA `(.L_x_73) ;  /* 0x00000000003c0947 */ /* 0x000fea0003800000 */
[----:B------:R-:W1:Y:S01]  /*3ac0*/  S2R R2, SR_LANEID ;  /* 0x0000000000027919 */ /* 0x000e620000000000 */
[----:B------:R-:W-:-:S06]  /*3ad0*/  ULOP3.LUT UR5, URZ, UR5, URZ, 0x33, !UPT ;  /* 0x00000005ff057292 */ /* 0x000fcc000f8e33ff */
[----:B------:R-:W-:-:S04]  /*3ae0*/  IMAD.U32 R0, RZ, RZ, UR5 ;  /* 0x00000005ff007e24 */ /* 0x000fc8000f8e00ff */
[----:B------:R2:W4:Y:S02]  /*3af0*/  REDUX UR7, R0 ;  /* 0x00000000000773c4 */ /* 0x0005240000000000 */
[----:B------:R1:W-:Y:S01]  /*3b00*/  UTCATOMSWS.AND URZ, UR5 ;  /* 0x0000000500ff79e3 */ /* 0x0003e20008000000 */
[----:B--2---:R-:W-:Y:S01]  /*3b10*/  LOP3.LUT R0, RZ, UR4, RZ, 0x33, !PT ;  /* 0x00000004ff007c12 */ /* 0x004fe2000f8e33ff */
[----:B------:R-:W-:Y:S02]  /*3b20*/  VOTEU.ANY UR4, UPT, PT ;  /* 0x0000000000047886 */ /* 0x000fe400038e0100 */
[----:B------:R-:W-:Y:S02]  /*3b30*/  UFLO.U32 UR4, UR4 ;  /* 0x00000004000472bd */ /* 0x000fe400080e0000 */
[----:B------:R-:W2:Y:S04]  /*3b40*/  REDUX UR6, R0 ;  /* 0x00000000000673c4 */ /* 0x000ea80000000000 */
[----:B-1----:R-:W-:-:S02]  /*3b50*/  ISETP.EQ.U32.AND P0, PT, R2, UR4, PT ;  /* 0x0000000402007c0c */ /* 0x002fc4000bf02070 */
[----:B----4-:R-:W-:-:S11]  /*3b60*/  MOV R2, UR7 ;  /* 0x0000000700027c02 */ /* 0x010fd60008000f00 */
[----:B------:R1:W-:Y:S01]  /*3b70*/  @P0 ATOMS.AND RZ, [UR8+0x14], R2 ;  /* 0x00001402ffff098c */ /* 0x0003e2000a800008 */
[----:B--2---:R-:W-:-:S05]  /*3b80*/  IMAD.U32 R0, RZ, RZ, UR6 ;  /* 0x00000006ff007e24 */ /* 0x004fca000f8e00ff */
[----:B------:R1:W-:Y:S01]  /*3b90*/  @P0 ATOMS.AND RZ, [UR8+0x18], R0 ;  /* 0x00001800ffff098c */ /* 0x0003e2000a800008 */
[----:B------:R-:W-:Y:S05]  /*3ba0*/  BRA `(.L_x_74) ;  /* 0x0000000000147947 */ /* 0x000fea0003800000 */
.L_x_73:
[----:B------:R-:W-:Y:S02]  /*3bb0*/  MOV R2, 0x3bd0 ;  /* 0x00003bd000027802 */ /* 0x000fe40000000f00 */
[----:B---3-5:R-:W-:Y:S05]  /*3bc0*/  CALL.REL.NOINC `($__internal_0_$__cuda_sm10x_tcgen05_guardrail_trap_col_being_dealloced_not_returned_by_alloc) ;  /* 0x0000003800ec7944 */ /* 0x028fea0003c00000 */
[----:B------:R-:W-:Y:S05]  /*3bd0*/  BRA `(.L_x_74) ;  /* 0x0000000000087947 */ /* 0x000fea0003800000 */
.L_x_72:
[----:B------:R-:W-:Y:S02]  /*3be0*/  MOV R2, 0x3c00 ;  /* 0x00003c0000027802 */ /* 0x000fe40000000f00 */
[----:B---3-5:R-:W-:Y:S05]  /*3bf0*/  CALL.REL.NOINC `($__internal_2_$__cuda_sm10x_tcgen05_guardrail_trap_unallocated_columns_being_dealloced) ;  /* 0x0000003800f87944 */ /* 0x028fea0003c00000 */
.L_x_74:
[----:B------:R-:W-:Y:S01]  /*3c00*/  NOP ;  /* 0x0000000000007918 */ /* 0x000fe20000000000 */
[----:B------:R-:W-:Y:S05]  /*3c10*/  EXIT ;  /* 0x000000000000794d */ /* 0x000fea0003800000 */
.L_x_56:
[----:B------:R-:W-:-:S09]  /*3c20*/  UISETP.NE.OR UP0, UPT, UR22, 0x3, !UP3 ;  /* 0x000000031600788c */ /* 0x000fd2000df05670 */
[----:B------:R-:W-:Y:S05]  /*3c30*/  BRA.U UP0, `(.L_x_75) ;  /* 0x0000000d00087547 */ /* 0x000fea000b800000 */
[----:B------:R-:W1:Y:S01]  /*3c40*/  LDCU UR26, c[0x0][0x370] ;  /* 0x00006e00ff1a77ac */ /* 0x000e620008000800 */
[----:B------:R-:W2:Y:S01]  /*3c50*/  LDC.64 R16, c[0x0][0x348] ;  /* 0x0000d200ff107b82 */ /* 0x000ea20000000a00 */
[----:B------:R-:W-:Y:S02]  /*3c60*/  HFMA2 R13, -RZ, RZ, 0, 0 ;  /* 0x00000000ff0d7431 */ /* 0x000fe400000001ff */
[----:B------:R-:W-:Y:S01]  /*3c70*/  IMAD.MOV.U32 R15, RZ, RZ, 0x1 ;  /* 0x00000001ff0f7424 */ /* 0x000fe200078e00ff */
[----:B------:R-:W1:Y:S01]  /*3c80*/  LDCU.128 UR28, c[0x0][0xb10] ;  /* 0x00016200ff1c77ac */ /* 0x000e620008000c00 */
[----:B------:R-:W-:Y:S01]  /*3c90*/  IMAD.MOV.U32 R14, RZ, RZ, RZ ;  /* 0x000000ffff0e7224 */ /* 0x000fe200078e00ff */
[----:B------:R-:W-:Y:S01]  /*3ca0*/  MOV R12, 0x2000 ;  /* 0x00002000000c7802 */ /* 0x000fe20000000f00 */
[----:B------:R-:W3:Y:S01]  /*3cb0*/  LDCU UR25, c[0x0][0x374] ;  /* 0x00006e80ff1977ac */ /* 0x000ee20008000800 */
[----:B------:R-:W4:Y:S01]  /*3cc0*/  LDC.64 R2, c[0x0][0x888] ;  /* 0x00022200ff027b82 */ /* 0x000f220000000a00 */
[----:B------:R-:W3:Y:S01]  /*3cd0*/  LDCU UR16, c[0x0][0xb0c] ;  /* 0x00016180ff1077ac */ /* 0x000ee20008000800 */
[----:B------:R-:W2:Y:S06]  /*3ce0*/  LDCU UR35, c[0x0][0xb20] ;  /* 0x00016400ff2377ac */ /* 0x000eac0008000800 */
[----:B------:R-:W4:Y:S01]  /*3cf0*/  LDC.64 R4, c[0x0][0x890] ;  /* 0x00022400ff047b82 */ /* 0x000f220000000a00 */
[----:B------:R-:W2:Y:S01]  /*3d00*/  LDCU UR4, c[0x0][0xb30] ;  /* 0x00016600ff0477ac */ /* 0x000ea20008000800 */
[----:B------:R-:W-:Y:S01]  /*3d10*/  UMOV UR17, 0x400 ;  /* 0x0000040000117882 */ /* 0x000fe20000000000 */
[----:B-1----:R-:W-:-:S02]  /*3d20*/  UIMAD.WIDE.U32 UR6, UR26, UR28, URZ ;  /* 0x0000001c1a0672a5 */ /* 0x002fc4000f8e00ff */
[----:B---3--:R-:W-:Y:S02]  /*3d30*/  UIMAD.WIDE.U32 UR8, UR25, UR31, URZ ;  /* 0x0000001f190872a5 */ /* 0x008fe4000f8e00ff */
[----:B------:R-:W-:Y:S02]  /*3d40*/  ULEA UR17, UR61, UR17, 0x18 ;  /* 0x000000113d117291 */ /* 0x000fe4000f8ec0ff */
[----:B------:R-:W-:Y:S02]  /*3d50*/  UPLOP3.LUT UP3, UPT, UPT, UPT, UPT, 0x40, 0x4 ;  /* 0x000000000004789c */ /* 0x000fe40003f6e870 */
[----:B------:R-:W-:Y:S01]  /*3d60*/  UIADD3 UR27, UPT, UPT, UR17, 0x50, URZ ;  /* 0x00000050111b7890 */ /* 0x000fe2000fffe0ff */
[----:B------:R-:W-:Y:S01]  /*3d70*/  UMOV UR6, UR7 ;  /* 0x0000000700067c82 */ /* 0x000fe20008000000 */
[----:B------:R-:W-:Y:S01]  /*3d80*/  UMOV UR32, UR9 ;  /* 0x0000000900207c82 */ /* 0x000fe20008000000 */
[----:B------:R-:W-:Y:S02]  /*3d90*/  UISETP.GE.AND UP0, UPT, UR40, 0x1, UPT ;  /* 0x000000012800788c */ /* 0x000fe4000bf06270 */
[----:B------:R-:W-:Y:S01]  /*3da0*/  UISETP.NE.AND UP4, UPT, UR40, 0x1, UPT ;  /* 0x000000012800788c */ /* 0x000fe2000bf85270 */
[----:B------:R-:W1:Y:S01]  /*3db0*/  LDCU.64 UR14, c[0x0][0xb28] ;  /* 0x00016500ff0e77ac */ /* 0x000e620008000a00 */
[----:B------:R-:W-:-:S02]  /*3dc0*/  UISETP.NE.AND UP6, UPT, UR16, 0x1, UPT ;  /* 0x000000011000788c */ /* 0x000fc4000bfc5270 */
[----:B------:R-:W-:Y:S02]  /*3dd0*/  UISETP.NE.AND UP5, UPT, UR30, 0x1, UPT ;  /* 0x000000011e00788c */ /* 0x000fe4000bfa5270 */
[----:B------:R-:W-:Y:S02]  /*3de0*/  UPRMT UR27, UR61, 0x654, UR27 ;  /* 0x000006543d1b7896 */ /* 0x000fe4000800001b */
[----:B------:R-:W-:Y:S02]  /*3df0*/  USHF.R.U32.HI UR33, URZ, UR29, UR6 ;  /* 0x0000001dff217299 */ /* 0x000fe40008011606 */
[----:B--2---:R-:W-:Y:S02]  /*3e00*/  USHF.R.U32.HI UR32, URZ, UR35, UR32 ;  /* 0x00000023ff207299 */ /* 0x004fe40008011620 */
[----:B------:R-:W-:-:S11]  /*3e10*/  UISETP.NE.AND UP2, UPT, UR4, 0x1, UPT ;  /* 0x000000010400788c */ /* 0x000fd6000bf45270 */
.L_x_83:
[C---:B------:R-:W-:Y:S02]  /*3e20*/  LEA R7, R14.reuse, UR17, 0x3 ;  /* 0x000000110e077c11 */ /* 0x040fe4000f8e18ff */
[----:B------:R-:W-:Y:S02]  /*3e30*/  SHF.L.U32 R0, R13, 0x1f, RZ ;  /* 0x0000001f0d007819 */ /* 0x000fe400000006ff */
[----:B------:R-:W-:Y:S02]  /*3e40*/  LEA R8, R14, UR17, 0x4 ;  /* 0x000000110e087c11 */ /* 0x000fe4000f8e20ff */
[----:B--2---:R-:W2:Y:S02]  /*3e50*/  SYNCS.PHASECHK.TRANS64.TRYWAIT P0, [R7+URZ+0x70], R0 ;  /* 0x00007000070075a7 */ /* 0x004ea400080011ff */
[----:B--2---:R-:W-:Y:S05]  /*3e60*/  @!P0 BRA `(.L_x_76) ;  /* 0x0000003400c08947 */ /* 0x004fea0003800000 */
.L_x_132:
[----:B------:R-:W3:Y:S01]  /*3e70*/  LDS.128 R8, [R8+0x100] ;  /* 0x0001000008087984 */ /* 0x000ee20000000c00 */
[----:B------:R-:W-:Y:S01]  /*3e80*/  UISETP.GE.AND UP0, UPT, UR40, 0x1, UPT ;  /* 0x000000012800788c */ /* 0x000fe2000bf06270 */
[----:B------:R-:W-:Y:S01]  /*3e90*/  @!PT LDS RZ, [RZ] ;  /* 0x00000000fffff984 */ /* 0x000fe20000000800 */
[----:B------:R-:W-:Y:S01]  /*3ea0*/  @!PT LDS RZ, [RZ] ;  /* 0x00000000fffff984 */ /* 0x000fe20000000800 */
[----:B------:R-:W-:Y:S01]  /*3eb0*/  @!PT LDS RZ, [RZ] ;  /* 0x00000000fffff984 */ /* 0x000fe20000000800 */
[----:B------:R-:W-:Y:S01]  /*3ec0*/  @!PT LDS RZ, [RZ] ;  /* 0x00000000fffff984 */ /* 0x000fe20000000800 */
[----:B------:R1:W-:Y:S06]  /*3ed0*/  MEMBAR.ALL.CTA ;  /* 0x0000000000007992 */ /* 0x0003ec0000008000 */
[----:B-1----:R-:W1:Y:S01]  /*3ee0*/  FENCE.VIEW.ASYNC.S ;  /* 0x00000000000073c6 */ /* 0x002e620000000000 */
[----:B---3--:R-:W-:Y:S11]  /*3ef0*/  LOP3.LUT P0, RZ, R10, 0x1, RZ, 0xc0, !PT ;  /* 0x000000010aff7812 */ /* 0x008ff6000780c0ff */
[----:B------:R-:W-:Y:S02]  /*3f00*/  @!UPT UIADD3 URZ, UPT, UPT, URZ, URZ, URZ ;  /* 0x000000fffffff290 */ /* 0x000fe4000fffe0ff */
[----:B-1----:R-:W-:Y:S01]  /*3f10*/  VOTEU.ANY UP1, P0 ;  /* 0x0000000000ff7886 */ /* 0x002fe20000020100 */
[----:B------:R-:W-:Y:S11]  /*3f20*/  PLOP3.LUT P0, PT, PT, PT, UP1, 0x80, 0x8 ;  /* 0x000000000008781c */ /* 0x000ff60003f0f018 */
[----:B------:R-:W-:Y:S02]  /*3f30*/  @!UPT UIADD3 URZ, UPT, UPT, URZ, URZ, URZ ;  /* 0x000000fffffff290 */ /* 0x000fe4000fffe0ff */
[----:B--2---:R-:W-:Y:S02]  /*3f40*/  @P0 SHF.R.U32.HI R0, RZ, 0x10, R9 ;  /* 0x00000010ff000819 */ /* 0x004fe40000011609 */
[----:B------:R-:W-:Y:S02]  /*3f50*/  @P0 MOV R6, R8 ;  /* 0x0000000800060202 */ /* 0x000fe40000000f00 */
[----:B------:R-:W-:Y:S01]  /*3f60*/  @P0 R2UR UR4, R0 ;  /* 0x00000000000402ca */ /* 0x000fe200000e0000 */
[----:B------:R-:W-:Y:S01]  /*3f70*/  VIADD R0, R7, 0x80 ;  /* 0x0000008007007836 */ /* 0x000fe20000000000 */
[----:B------:R-:W-:Y:S02]  /*3f80*/  @P0 LOP3.LUT R8, R9, 0xffff, RZ, 0xc0, !PT ;  /* 0x0000ffff09080812 */ /* 0x000fe400078ec0ff */
[----:B------:R-:W-:Y:S02]  /*3f90*/  @P0 R2UR UR6, R6 ;  /* 0x00000000060602ca */ /* 0x000fe400000e0000 */
[----:B------:R-:W-:Y:S02]  /*3fa0*/  PRMT R0, RZ, 0x654, R0 ;  /* 0x00000654ff007816 */ /* 0x000fe40000000000 */
[----:B------:R-:W-:Y:S02]  /*3fb0*/  @P0 R2UR UR5, R8 ;  /* 0x00000000080502ca */ /* 0x000fe400000e0000 */
[----:B------:R1:W-:Y:S03]  /*3fc0*/  SYNCS.ARRIVE.TRANS64.RED.A1T0 RZ, [R0+URZ], RZ ;  /* 0x000000ff00ff79a7 */ /* 0x0003e600081004ff */
[----:B------:R-:W-:Y:S04]  /*3fd0*/  @UP1 UMOV UR24, UR4 ;  /* 0x0000000400181c82 */ /* 0x000fe80008000000 */
[----:B------:R-:W-:Y:S04]  /*3fe0*/  @UP1 UMOV UR13, UR6 ;  /* 0x00000006000d1c82 */ /* 0x000fe80008000000 */
[----:B------:R-:W-:Y:S01]  /*3ff0*/  @UP1 UMOV UR7, UR5 ;  /* 0x0000000500071c82 */ /* 0x000fe20008000000 */
[----:B------:R-:W-:Y:S05]  /*4000*/  BRA.U !UP0, `(.L_x_77) ;  /* 0x0000000108a47547 */ /* 0x000fea000b800000 */
[----:B------:R-:W-:Y:S02]  /*4010*/  UIMAD.WIDE.U32 UR10, UR7, UR31, URZ ;  /* 0x0000001f070a72a5 */ /* 0x000fe4000f8e00ff */
[----:B------:R-:W-:Y:S02]  /*4020*/  UIMAD.WIDE.U32 UR18, UR13, UR28, URZ ;  /* 0x0000001c0d1272a5 */ /* 0x000fe4000f8e00ff */
[----:B------:R-:W-:Y:S02]  /*4030*/  USEL UR4, UR25, UR32, !UP5 ;  /* 0x0000002019047287 */ /* 0x000fe4000e800000 */
[----:B------:R-:W-:Y:S02]  /*4040*/  USEL UR8, UR26, UR33, !UP6 ;  /* 0x000000211a087287 */ /* 0x000fe4000f000000 */
[----:B------:R-:W-:Y:S02]  /*4050*/  UIMAD.WIDE.U32 UR20, UR4, UR14, URZ ;  /* 0x0000000e041472a5 */ /* 0x000fe4000f8e00ff */
[----:B------:R-:W-:Y:S01]  /*4060*/  UIMAD.WIDE.U32 UR22, UR8, UR14, URZ ;  /* 0x0000000e081672a5 */ /* 0x000fe2000f8e00ff */
[----:B------:R-:W-:Y:S02]  /*4070*/  UMOV UR5, UR11 ;  /* 0x0000000b00057c82 */ /* 0x000fe40008000000 */
[----:B------:R-:W-:Y:S03]  /*4080*/  USHF.R.U32.HI UR6, URZ, UR35, UR5 ;  /* 0x00000023ff067299 */ /* 0x000fe60008011605 */
[----:B------:R-:W-:Y:S01]  /*4090*/  UMOV UR5, UR19 ;  /* 0x0000001300057c82 */ /* 0x000fe20008000000 */
[----:B------:R-:W-:Y:S02]  /*40a0*/  USEL UR6, UR7, UR6, !UP5 ;  /* 0x0000000607067287 */ /* 0x000fe4000e800000 */
[----:B------:R-:W-:Y:S02]  /*40b0*/  USHF.R.U32.HI UR9, URZ, UR29, UR5 ;  /* 0x0000001dff097299 */ /* 0x000fe40008011605 */
[----:B------:R-:W-:Y:S01]  /*40c0*/  UIMAD.WIDE.U32 UR10, UR6, UR14, URZ ;  /* 0x0000000e060a72a5 */ /* 0x000fe2000f8e00ff */
[----:B------:R-:W-:Y:S02]  /*40d0*/  UMOV UR5, UR21 ;  /* 0x0000001500057c82 */ /* 0x000fe40008000000 */
[----:B------:R-:W-:Y:S03]  /*40e0*/  @UP4 USHF.R.U32.HI UR4, URZ, UR15, UR5 ;  /* 0x0000000fff044299 */ /* 0x000fe60008011605 */
[----:B------:R-:W-:Y:S01]  /*40f0*/  UMOV UR5, UR23 ;  /* 0x0000001700057c82 */ /* 0x000fe20008000000 */
[----:B------:R-:W-:Y:S02]  /*4100*/  UIMAD UR4, UR40, UR4, URZ ;  /* 0x00000004280472a4 */ /* 0x000fe4000f8e02ff */
[----:B------:R-:W-:Y:S02]  /*4110*/  @UP4 USHF.R.U32.HI UR8, URZ, UR15, UR5 ;  /* 0x0000000fff084299 */ /* 0x000fe40008011605 */
[----:B------:R-:W-:Y:S02]  /*4120*/  USEL UR5, UR13, UR9, !UP6 ;  /* 0x000000090d057287 */ /* 0x000fe4000f000000 */
[----:B------:R-:W-:Y:S02]  /*4130*/  UIMAD UR9, UR40, UR8, URZ ;  /* 0x00000008280972a4 */ /* 0x000fe4000f8e02ff */
[----:B------:R-:W-:Y:S03]  /*4140*/  UISETP.GE.AND UP0, UPT, UR6, UR4, UPT ;  /* 0x000000040600728c */ /* 0x000fe6000bf06270 */
[----:B------:R-:W-:Y:S01]  /*4150*/  UMOV UR4, UR11 ;  /* 0x0000000b00047c82 */ /* 0x000fe20008000000 */
[----:B------:R-:W-:Y:S02]  /*4160*/  UISETP.GE.OR UP0, UPT, UR5, UR9, UP0 ;  /* 0x000000090500728c */ /* 0x000fe40008706670 */
[----:B------:R-:W-:Y:S02]  /*4170*/  USHF.R.U32.HI UR4, URZ, UR15, UR4 ;  /* 0x0000000fff047299 */ /* 0x000fe40008011604 */
[----:B------:R-:W-:Y:S02]  /*4180*/  UIMAD.WIDE.U32 UR10, UR5, UR14, URZ ;  /* 0x0000000e050a72a5 */ /* 0x000fe4000f8e00ff */
[----:B------:R-:W-:Y:S04]  /*4190*/  USEL UR12, UR6, UR4, !UP4 ;  /* 0x00000004060c7287 */ /* 0x000fe8000e000000 */
[----:B------:R-:W-:Y:S01]  /*41a0*/  UIADD3 UR9, UPT, UPT, -UR12, URZ, URZ ;  /* 0x000000ff0c097290 */ /* 0x000fe2000fffe1ff */
[----:B------:R-:W-:Y:S02]  /*41b0*/  @!UP0 UMOV UR4, UR11 ;  /* 0x0000000b00048c82 */ /* 0x000fe40008000000 */
[----:B------:R-:W-:Y:S02]  /*41c0*/  @!UP0 USHF.R.U32.HI UR4, URZ, UR15, UR4 ;  /* 0x0000000fff048299 */ /* 0x000fe40008011604 */
[----:B------:R-:W-:Y:S02]  /*41d0*/  UIMAD UR9, UR40, UR9, UR6 ;  /* 0x00000009280972a4 */ /* 0x000fe4000f8e0206 */
[----:B------:R-:W-:Y:S04]  /*41e0*/  @!UP0 USEL UR4, UR5, UR4, !UP4 ;  /* 0x0000000405048287 */ /* 0x000fe8000e000000 */
[----:B------:R-:W-:Y:S02]  /*41f0*/  @!UP0 UIMAD UR9, UR8, UR9, UR4 ;  /* 0x00000009080982a4 */ /* 0x000fe4000f8e0204 */
[----:B------:R-:W-:Y:S02]  /*4200*/  @!UP0 UIADD3 UR10, UPT, UPT, UR12, -UR4, URZ ;  /* 0x800000040c0a8290 */ /* 0x000fe4000fffe0ff */
[----:B------:R-:W-:Y:S02]  /*4210*/  UIADD3 UR4, UPT, UPT, -UR5, URZ, URZ ;  /* 0x000000ff05047290 */ /* 0x000fe4000fffe1ff */
[----:B------:R-:W-:Y:S02]  /*4220*/  UIADD3 UR8, UPT, UPT, -UR6, URZ, URZ ;  /* 0x000000ff06087290 */ /* 0x000fe4000fffe1ff */
[----:B------:R-:W-:Y:S02]  /*4230*/  @!UP0 UIMAD UR6, UR10, UR40, UR5 ;  /* 0x000000280a0682a4 */ /* 0x000fe4000f8e0205 */
[----:B------:R-:W-:Y:S02]  /*4240*/  UIMAD UR13, UR16, UR4, UR13 ;  /* 0x00000004100d72a4 */ /* 0x000fe4000f8e020d */
[----:B------:R-:W-:Y:S01]  /*4250*/  UIMAD UR7, UR30, UR8, UR7 ;  /* 0x000000081e0772a4 */ /* 0x000fe2000f8e0207 */
[----:B------:R-:W-:Y:S02]  /*4260*/  @!UP0 UMOV UR5, UR9 ;  /* 0x0000000900058c82 */ /* 0x000fe40008000000 */
[----:B------:R-:W-:Y:S02]  /*4270*/  UIMAD UR13, UR5, UR16, UR13 ;  /* 0x00000010050d72a4 */ /* 0x000fe4000f8e020d */
[----:B------:R-:W-:Y:S11]  /*4280*/  UIMAD UR7, UR6, UR30, UR7 ;  /* 0x0000001e060772a4 */ /* 0x000ff6000f8e0207 */
[----:B------:R-:W-:Y:S01]  /*4290*/  @!UPT UIADD3 URZ, UPT, UPT, URZ, URZ, URZ ;  /* 0x000000fffffff290 */ /* 0x000fe2000fffe0ff */
.L_x_77:
[----:B------:R-:W2:Y:S01]  /*42a0*/  @!UP2 LDCU.128 UR20, c[0x0][0xb10] ;  /* 0x00016200ff14a7ac */ /* 0x000ea20008000c00 */
[C---:B----4-:R-:W-:Y:S02]  /*42b0*/  ISETP.NE.U32.AND P1, PT, R4.reuse, RZ, PT ;  /* 0x000000ff0400720c */ /* 0x050fe40003f25070 */
[----:B------:R-:W-:Y:S02]  /*42c0*/  ISETP.NE.U32.AND P0, PT, R4, RZ, PT ;  /* 0x000000ff0400720c */ /* 0x000fe40003f05070 */
[C---:B------:R-:W-:Y:S02]  /*42d0*/  ISETP.NE.AND.EX P1, PT, R5.reuse, RZ, PT, P1 ;  /* 0x000000ff0500720c */ /* 0x040fe40003f25310 */
[----:B------:R-:W-:Y:S01]  /*42e0*/  ISETP.NE.AND.EX P0, PT, R5, RZ, PT, P0 ;  /* 0x000000ff0500720c */ /* 0x000fe20003f05300 */
[----:B------:R-:W3:Y:S01]  /*42f0*/  @!UP2 LDCU UR5, c[0x0][0xb0c] ;  /* 0x00016180ff05a7ac */ /* 0x000ee20008000800 */
[----:B------:R-:W-:Y:S01]  /*4300*/  SHF.L.U32 R6, R15, 0x1f, RZ ;  /* 0x0000001f0f067819 */ /* 0x000fe200000006ff */
[----:B--2---:R-:W-:Y:S07]  /*4310*/  UIMAD.WIDE.U32 UR8, UR13, UR20, URZ ;  /* 0x000000140d0872a5 */ /* 0x004fee000f8e00ff */
[----:B------:R-:W-:Y:S01]  /*4320*/  @!UP2 UMOV UR4, UR9 ;  /* 0x000000090004ac82 */ /* 0x000fe20008000000 */
[----:B---3--:R-:W-:Y:S02]  /*4330*/  @!UP2 UISETP.NE.AND UP0, UPT, UR5, 0x1, UPT ;  /* 0x000000010500a88c */ /* 0x008fe4000bf05270 */
[----:B------:R-:W-:Y:S02]  /*4340*/  @!UP2 USHF.R.U32.HI UR4, URZ, UR21, UR4 ;  /* 0x00000015ff04a299 */ /* 0x000fe40008011604 */
[----:B------:R-:W-:Y:S02]  /*4350*/  UIMAD.WIDE.U32 UR8, UR7, UR23, URZ ;  /* 0x00000017070872a5 */ /* 0x000fe4000f8e00ff */
[----:B------:R-:W-:Y:S02]  /*4360*/  @!UP2 USEL UR10, UR13, UR4, !UP0 ;  /* 0x000000040d0aa287 */ /* 0x000fe4000c000000 */
[----:B------:R-:W-:Y:S03]  /*4370*/  @!UP2 UISETP.NE.AND UP0, UPT, UR22, 0x1, UPT ;  /* 0x000000011600a88c */ /* 0x000fe6000bf05270 */
[----:B------:R-:W-:Y:S02]  /*4380*/  @!UP2 UMOV UR6, UR9 ;  /* 0x000000090006ac82 */ /* 0x000fe40008000000 */
[----:B------:R-:W2:Y:S02]  /*4390*/  @!UP2 LDCU UR4, c[0x0][0xb20] ;  /* 0x00016400ff04a7ac */ /* 0x000ea40008000800 */
[----:B--2---:R-:W-:Y:S04]  /*43a0*/  @!UP2 USHF.R.U32.HI UR6, URZ, UR4, UR6 ;  /* 0x00000004ff06a299 */ /* 0x004fe80008011606 */
[----:B------:R-:W-:Y:S04]  /*43b0*/  @!UP2 USEL UR6, UR7, UR6, !UP0 ;  /* 0x000000060706a287 */ /* 0x000fe8000c000000 */
[----:B------:R-:W-:Y:S02]  /*43c0*/  @!UP2 UIADD3 UR4, UPT, UPT, -UR10, UR6, URZ ;  /* 0x000000060a04a290 */ /* 0x000fe4000fffe1ff */
[----:B------:R-:W-:Y:S02]  /*43d0*/  @!UP2 UIADD3 UR6, UPT, UPT, UR10, -UR6, URZ ;  /* 0x800000060a06a290 */ /* 0x000fe4000fffe0ff */
[----:B------:R-:W-:Y:S02]  /*43e0*/  @!UP2 UIMAD UR13, UR4, UR5, UR13 ;  /* 0x00000005040da2a4 */ /* 0x000fe4000f8e020d */
[----:B------:R-:W-:Y:S01]  /*43f0*/  @!UP2 UIMAD UR7, UR6, UR22, UR7 ;  /* 0x000000160607a2a4 */ /* 0x000fe2000f8e0207 */
[----:B------:R-:W-:Y:S11]  /*4400*/  BRA.U UP3, `(.L_x_78) ;  /* 0x0000000103107547 */ /* 0x000ff6000b800000 */
[----:B------:R-:W-:Y:S04]  /*4410*/  MOV R7, UR34 ;  /* 0x0000002200077c02 */ /* 0x000fe80008000f00 */
[----:B------:R-:W-:Y:S04]  /*4420*/  SHF.L.U32 R7, R7, 0x1f, RZ ;  /* 0x0000001f07077819 */ /* 0x000fe800000006ff */
[----:B------:R-:W2:Y:S02]  /*4430*/  SYNCS.PHASECHK.TRANS64.TRYWAIT P2, [UR17+0x68], R7 ;  /* 0x00006807ff0075a7 */ /* 0x000ea40008041111 */
[----:B--2---:R-:W-:Y:S05]  /*4440*/  @!P2 BRA `(.L_x_79) ;  /* 0x00000030005ca947 */ /* 0x004fea0003800000 */
.L_x_78:
[----:B------:R-:W-:Y:S05]  /*4450*/  @!P1 BRA `(.L_x_80) ;  /* 0x0000000000309947 */ /* 0x000fea0003800000 */
[----:B------:R-:W-:Y:S01]  /*4460*/  ISETP.NE.U32.AND P1, PT, R2, RZ, PT ;  /* 0x000000ff0200720c */ /* 0x000fe20003f25070 */
[----:B------:R-:W2:Y:S01]  /*4470*/  LDCU.64 UR4, c[0x0][0x358] ;  /* 0x00006b00ff0477ac */ /* 0x000ea20008000a00 */
[----:B------:R-:W-:Y:S02]  /*4480*/  IMAD.MOV.U32 R141, RZ, RZ, 0x1 ;  /* 0x00000001ff8d7424 */ /* 0x000fe400078e00ff */
[----:B------:R-:W-:Y:S11]  /*4490*/  ISETP.NE.AND.EX P1, PT, R3, RZ, PT, P1 ;  /* 0x000000ff0300720c */ /* 0x000ff60003f25310 */
[----:B------:R-:W-:Y:S02]  /*44a0*/  @!UPT UIADD3 URZ, UPT, UPT, URZ, URZ, URZ ;  /* 0x000000fffffff290 */ /* 0x000fe4000fffe0ff */
[----:B------:R-:W3:Y:S01]  /*44b0*/  @P1 LDC.64 R8, c[0x0][0x888] ;  /* 0x00022200ff081b82 */ /* 0x000ee20000000a00 */
[----:B-1----:R-:W-:Y:S04]  /*44c0*/  @P1 IMAD R0, R4, UR36, RZ ;  /* 0x0000002404001c24 */ /* 0x002fe8000f8e02ff */
[----:B---3--:R-:W-:Y:S04]  /*44d0*/  @P1 IMAD.WIDE R8, R0, 0x4, R8 ;  /* 0x0000000400081825 */ /* 0x008fe800078e0208 */
[----:B------:R-:W-:Y:S01]  /*44e0*/  HFMA2 R0, -RZ, RZ, 0, 5.9604644775390625e-08 ;  /* 0x00000001ff007431 */ /* 0x000fe200000001ff */
[----:B--2--5:R2:W5:Y:S04]  /*44f0*/  @P1 LDG.E R71, desc[UR4][R8.64] ;  /* 0x0000000408471981 */ /* 0x024568000c1e1900 */
[----:B------:R-:W-:Y:S01]  /*4500*/  @!P1 PRMT R141, R0, 0x7610, R141 ;  /* 0x00007610008d9816 */ /* 0x000fe2000000008d */
[----:B--2---:R-:W3:Y:S06]  /*4510*/  @!P1 LDC R71, c[0x0][0x880] ;  /* 0x00022000ff479b82 */ /* 0x004eec0000000800 */
.L_x_80:
[----:B---3-5:R-:W-:Y:S01]  /*4520*/  @!P0 FSETP.EQ.AND P1, PT, R71, RZ, PT ;  /* 0x000000ff4700820b */ /* 0x028fe20003f22000 */
[----:B------:R-:W-:Y:S01]  /*4530*/  @!UPT UIADD3 URZ, UPT, UPT, URZ, URZ, URZ ;  /* 0x000000fffffff290 */ /* 0x000fe2000fffe0ff */
[----:B------:R-:W-:Y:S11]  /*4540*/  @!P0 BRA `(.L_x_81) ;  /* 0x0000000000188947 */ /* 0x000ff60003800000 */
[----:B------:R-:W-:Y:S02]  /*4550*/  LOP3.LUT P0, RZ, R141, 0xff, RZ, 0xc0, !PT ;  /* 0x000000ff8dff7812 */ /* 0x000fe4000780c0ff */
[----:B------:R-:W-:Y:S04]  /*4560*/  ISETP.NE.U32.AND P1, PT, R2, RZ, PT ;  /* 0x000000ff0200720c */ /* 0x000fe80003f25070 */
[----:B------:R-:W-:Y:S04]  /*4570*/  ISETP.NE.AND.EX P1, PT, R3, RZ, PT, P1 ;  /* 0x000000ff0300720c */ /* 0x000fe80003f25310 */
[----:B------:R-:W-:Y:S03]  /*4580*/  PLOP3.LUT P1, PT, P1, PT, PT, 0x8, 0x80 ;  /* 0x000000000080781c */ /* 0x000fe60000f2e170 */
[----:B------:R-:W-:Y:S11]  /*4590*/  @P0 FSETP.EQ.AND P1, PT, R71, RZ, PT ;  /* 0x000000ff4700020b */ /* 0x000ff60003f22000 */
[----:B------:R-:W-:Y:S02]  /*45a0*/  @!UPT UIADD3 URZ, UPT, UPT, URZ, URZ, URZ ;  /* 0x000000fffffff290 */ /* 0x000fe4000fffe0ff */
.L_x_81:
[----:B------:R-:W2:Y:S01]  /*45b0*/  SYNCS.PHASECHK.TRANS64.TRYWAIT P0, [UR17+0x58], R6 ;  /* 0x00005806ff0075a7 */ /* 0x000ea20008001111 */
[----:B------:R-:W-:Y:S02]  /*45c0*/  ELECT P2, URZ, PT ;  /* 0x0000000000ff782f */ /* 0x000fe40003840000 */
[----:B------:R-:W-:Y:S01]  /*45d0*/  IADD3 R14, PT, PT, R14, 0x1, RZ ;  /* 0x000000010e0e7810 */ /* 0x000fe20007ffe0ff */
[----:B--2---:R-:W-:Y:S10]  /*45e0*/  @!P0 BRA `(.L_x_82) ;  /* 0x00000030000c8947 */ /* 0x004ff40003800000 */
.L_x_135:
[----:B------:R-:W-:Y:S01]  /*45f0*/  PLOP3.LUT P1, PT, P1, P2, PT, 0xf2, 0x2f ;  /* 0x00000000002f781c */ /* 0x000fe20000f25e72 */
[----:B------:R-:W-:Y:S01]  /*4600*/  UMOV UR18, 0x0 ;  /* 0x0000000000127882 */ /* 0x000fe20000000000 */
[----:B------:R-:W-:Y:S01]  /*4610*/  UMOV UR19, 0x10000000 ;  /* 0x1000000000137882 */ /* 0x000fe20000000000 */
[----:B------:R-:W-:Y:S01]  /*4620*/  UMOV UR12, UR36 ;  /* 0x00000024000c7c82 */ /* 0x000fe20008000000 */
[----:B------:R-:W-:Y:S01]  /*4630*/  LOP3.LUT R15, R15, 0x1, RZ, 0x3c, !PT ;  /* 0x000000010f0f7812 */ /* 0x000fe200078e3cff */
[----:B------:R-:W-:Y:S01]  /*4640*/  UPLOP3.LUT UP3, UPT, UPT, UPT, UPT, 0x80, 0x8 ;  /* 0x000000000008789c */ /* 0x000fe20003f6f070 */
[----:B------:R-:W-:Y:S07]  /*4650*/  UMOV UR36, UR24 ;  /* 0x0000001800247c82 */ /* 0x000fee0008000000 */
[----:B-1----:R-:W-:Y:S01]  /*4660*/  @!P1 IADD3 R6, P0, PT, R16, 0x580, RZ ;  /* 0x0000058010069810 */ /* 0x002fe20007f1e0ff */
[----:B------:R-:W-:Y:S03]  /*4670*/  VOTEU.ALL UP0, P1 ;  /* 0x0000000000ff7886 */ /* 0x000fe60000800000 */
[----:B------:R-:W-:Y:S01]  /*4680*/  @!P1 R2UR UR5, R6 ;  /* 0x00000000060592ca */ /* 0x000fe200000e0000 */
[----:B------:R-:W-:Y:S01]  /*4690*/  @!P1 IMAD.X R0, RZ, RZ, R17, P0 ;  /* 0x000000ffff009224 */ /* 0x000fe200000e0611 */
[----:B------:R-:W-:Y:S01]  /*46a0*/  @!UP0 USHF.L.U32 UR10, UR45, 0x6, URZ ;  /* 0x000000062d0a8899 */ /* 0x000fe200080006ff */
[----:B------:R-:W-:Y:S01]  /*46b0*/  ISETP.NE.AND P0, PT, R14, 0x2, PT ;  /* 0x000000020e00780c */ /* 0x000fe20003f05270 */
[----:B------:R-:W-:Y:S02]  /*46c0*/  @!UP0 USHF.L.U32 UR11, UR46, 0x7, URZ ;  /* 0x000000072e0b8899 */ /* 0x000fe400080006ff */
[----:B------:R-:W-:Y:S01]  /*46d0*/  @!P1 R2UR UR4, R0 ;  /* 0x00000000000492ca */ /* 0x000fe200000e0000 */
[----:B------:R-:W-:Y:S01]  /*46e0*/  @!UP0 UIADD3 UR8, UPT, UPT, UR17, 0x200, URZ ;  /* 0x0000020011088890 */ /* 0x000fe2000fffe0ff */
[----:B------:R-:W-:Y:S01]  /*46f0*/  SEL R0, RZ, 0x1, P0 ;  /* 0x00000001ff007807 */ /* 0x000fe20000000000 */
[----:B------:R-:W-:Y:S01]  /*4700*/  @!UP0 UIADD3 UR9, UPT, UPT, UR17, 0x50, URZ ;  /* 0x0000005011098890 */ /* 0x000fe2000fffe0ff */
[----:B------:R-:W-:Y:S01]  /*4710*/  SEL R14, R14, RZ, P0 ;  /* 0x000000ff0e0e7207 */ /* 0x000fe20000000000 */
[----:B------:R-:W-:Y:S01]  /*4720*/  VOTEU.ALL UP0, P1 ;  /* 0x0000000000ff7886 */ /* 0x000fe20000800000 */
[----:B------:R-:W-:Y:S01]  /*4730*/  LOP3.LUT R13, R13, R0, RZ, 0x3c, !PT ;  /* 0x000000000d0d7212 */ /* 0x000fe200078e3cff */
[----:B------:R-:W-:Y:S01]  /*4740*/  IMAD.U32 R6, RZ, RZ, UR5 ;  /* 0x00000005ff067e24 */ /* 0x000fe2000f8e00ff */
[----:B------:R-:W-:Y:S02]  /*4750*/  UIADD3 UR45, UPT, UPT, UR7, UR55, URZ ;  /* 0x00000037072d7290 */ /* 0x000fe4000fffe0ff */
[----:B------:R-:W-:Y:S03]  /*4760*/  UIADD3 UR46, UPT, UPT, UR13, UR58, URZ ;  /* 0x0000003a0d2e7290 */ /* 0x000fe6000fffe0ff */
[----:B------:R-:W-:Y:S01]  /*4770*/  IMAD.U32 R7, RZ, RZ, UR4 ;  /* 0x00000004ff077e24 */ /* 0x000fe2000f8e00ff */
[----:B------:R-:W-:Y:S04]  /*4780*/  @!P1 R2UR UR4, R6 ;  /* 0x00000000060492ca */ /* 0x000fe800000e0000 */
[----:B------:R-:W-:Y:S11]  /*4790*/  @!P1 R2UR UR5, R7 ;  /* 0x00000000070592ca */ /* 0x000ff600000e0000 */
[----:B------:R-:W-:Y:S02]  /*47a0*/  @!UPT UIADD3 URZ, UPT, UPT, URZ, URZ, URZ ;  /* 0x000000fffffff290 */ /* 0x000fe4000fffe0ff */
[----:B------:R2:W-:Y:S01]  /*47b0*/  @!UP0 UTMALDG.3D [UR8], [UR4], desc[UR18] ;  /* 0x00001208040085b4 */ /* 0x0005e20008011000 */
[----:B------:R2:W-:Y:S01]  /*47c0*/  @!P1 SYNCS.ARRIVE.TRANS64.RED.A0TR RZ, [UR17+0x50], R12 ;  /* 0x0000500cffff99a7 */ /* 0x0005e20008300411 */
[----:B------:R-:W-:Y:S01]  /*47d0*/  SYNCS.ARRIVE.TRANS64.RED.A1T0 RZ, [UR27], RZ ;  /* 0x000000ffffff79a7 */ /* 0x000fe2000810041b */
[----:B------:R-:W-:Y:S05]  /*47e0*/  BRA.U UP1, `(.L_x_83) ;  /* 0xfffffff5018c7547 */ /* 0x000fea000b83ffff */
[----:B------:R-:W-:Y:S07]  /*47f0*/  MOV R0, UR17 ;  /* 0x0000001100007c02 */ /* 0x000fee0008000f00 */
.L_x_84:
[----:B-1----:R-:W-:-:S04]  /*4800*/  SHF.L.U32 R2, R15, 0x1f, RZ ;  /* 0x0000001f0f027819 */ /* 0x002fc800000006ff */
[----:B------:R1:W3:Y:S03]  /*4810*/  SYNCS.PHASECHK.TRANS64.TRYWAIT P0, [R0+URZ+0x58], R2 ;  /* 0x00005802000075a7 */ /* 0x0002e600080011ff */
[----:B---3--:R-:W-:Y:S05]  /*4820*/  @!P0 NANOSLEEP.SYNCS 0x989680 ;  /* 0x009896800000895d */ /* 0x008fea0003900000 */
[----:B------:R-:W3:Y:S02]  /*4830*/  @!P0 SYNCS.PHASECHK.TRANS64 P0, [R0+URZ+0x58], R2 ;  /* 0x00005802000085a7 */ /* 0x000ee400080010ff */
[----:B--23--:R-:W-:Y:S05]  /*4840*/  @P0 EXIT ;  /* 0x000000000000094d */ /* 0x00cfea0003800000 */
[----:B------:R-:W-:Y:S05]  /*4850*/  BRA `(.L_x_84) ;  /* 0xfffffffc00e87947 */ /* 0x000fea000383ffff */
.L_x_75:
[----:B------:R-:W-:-:S06]  /*4860*/  UISETP.GE.AND UP0, UPT, UR22, 0x4, UPT ;  /* 0x000000041600788c */ /* 0x000fcc000bf06270 */
[----:B------:R-:W-:-:S13]  /*4870*/  PLOP3.LUT P0, PT, PT, PT, UP0, 0x80, 0x8 ;  /* 0x000000000008781c */ /* 0x000fda0003f0f008 */
[----:B------:R-:W-:Y:S05]  /*4880*/  @!P0 EXIT ;  /* 0x000000000000894d */ /* 0x000fea0003800000 */
[----:B------:R-:W-:Y:S01]  /*4890*/  BAR.SYNC.DEFER_BLOCKING 0x6, 0xa0 ;  /* 0x0182800000007b1d */ /* 0x000fe20000010000 */
[C---:B------:R-:W-:Y:S02]  /*48a0*/  IMAD.SHL.U32 R4, R131.reuse, 0x40, RZ ;  /* 0x0000004083047824 */ /* 0x040fe400078e00ff */
[----:B------:R-:W-:Y:S02]  /*48b0*/  HFMA2 R68, -RZ, RZ, 0, 0 ;  /* 0x00000000ff447431 */ /* 0x000fe400000001ff */
[C---:B------:R-:W-:Y:S01]  /*48c0*/  IMAD.SHL.U32 R140, R131.reuse, 0x8, RZ ;  /* 0x00000008838c7824 */ /* 0x040fe200078e00ff */
[----:B------:R-:W-:Y:S01]  /*48d0*/  CS2R R144, SRZ ;  /* 0x0000000000907805 */ /* 0x000fe2000001ff00 */
[C---:B------:R-:W-:Y:S01]  /*48e0*/  IMAD.SHL.U32 R147, R131.reuse, 0x10, RZ ;  /* 0x0000001083937824 */ /* 0x040fe200078e00ff */
[----:B------:R-:W-:Y:S01]  /*48f0*/  UMOV UR44, 0x400 ;  /* 0x00000400002c7882 */ /* 0x000fe20000000000 */
[----:B------:R-:W-:Y:S01]  /*4900*/  LOP3.LUT R5, R4, 0x180, RZ, 0xc0, !PT ;  /* 0x0000018004057812 */ /* 0x000fe200078ec0ff */
[----:B------:R-:W-:Y:S01]  /*4910*/  ULEA UR44, UR61, UR44, 0x18 ;  /* 0x0000002c3d2c7291 */ /* 0x000fe2000f8ec0ff */
[----:B------:R-:W1:Y:S01]  /*4920*/  LDC.64 R136, c[0x0][0x888] ;  /* 0x00022200ff887b82 */ /* 0x000e620000000a00 */
[----:B------:R-:W-:Y:S01]  /*4930*/  IMAD.U32 R69, R131, 0x10000, RZ ;  /* 0x0001000083457824 */ /* 0x000fe200078e00ff */
[----:B------:R-:W-:Y:S01]  /*4940*/  LOP3.LUT R140, R5, 0x30, R140, 0xf8, !PT ;  /* 0x00000030058c7812 */ /* 0x000fe200078ef88c */
[----:B------:R-:W-:Y:S01]  /*4950*/  UIADD3 UR4, UPT, UPT, UR44, 0x2200, URZ ;  /* 0x000022002c047890 */ /* 0x000fe2000fffe0ff */
[----:B------:R-:W-:Y:S01]  /*4960*/  LOP3.LUT R149, R147, 0x20, RZ, 0xc0, !PT ;  /* 0x0000002093957812 */ /* 0x000fe200078ec0ff */
[----:B------:R-:W-:Y:S01]  /*4970*/  IMAD.MOV.U32 R146, RZ, RZ, RZ ;  /* 0x000000ffff927224 */ /* 0x000fe200078e00ff */
[----:B------:R-:W-:Y:S01]  /*4980*/  LOP3.LUT R140, R140, 0x1e40, R4, 0xf8, !PT ;  /* 0x00001e408c8c7812 */ /* 0x000fe200078ef804 */
[----:B------:R-:W-:Y:S01]  /*4990*/  IMAD.MOV.U32 R143, RZ, RZ, RZ ;  /* 0x000000ffff8f7224 */ /* 0x000fe200078e00ff */
[----:B------:R-:W2:Y:S01]  /*49a0*/  LDC.64 R138, c[0x0][0x890] ;  /* 0x00022400ff8a7b82 */ /* 0x000ea20000000a00 */
[----:B------:R-:W-:Y:S01]  /*49b0*/  LOP3.LUT R69, R69, 0x600000, RZ, 0xc0, !PT ;  /* 0x0060000045457812 */ /* 0x000fe200078ec0ff */
[----:B------:R-:W3:Y:S01]  /*49c0*/  LDCU UR53, c[0x0][0x370] ;  /* 0x00006e00ff3577ac */ /* 0x000ee20008000800 */
[----:B------:R-:W-:Y:S01]  /*49d0*/  VIADD R148, R140, UR44 ;  /* 0x0000002c8c947c36 */ /* 0x000fe20008000000 */
[----:B------:R-:W-:-:S02]  /*49e0*/  LOP3.LUT R147, R147, 0x40, RZ, 0xc0, !PT ;  /* 0x0000004093937812 */ /* 0x000fc400078ec0ff */
[----:B------:R-:W-:Y:S01]  /*49f0*/  MOV R150, UR4 ;  /* 0x0000000400967c02 */ /* 0x000fe20008000f00 */
[----:B------:R-:W4:Y:S01]  /*4a00*/  LDS R0, [UR44+0x120] ;  /* 0x0001202cff007984 */ /* 0x000f220008000800 */
[----:B------:R-:W1:Y:S01]  /*4a10*/  LDC.64 R134, c[0x0][0x8b0] ;  /* 0x00022c00ff867b82 */ /* 0x000e620000000a00 */
[--C-:B------:R-:W-:Y:S01]  /*4a20*/  IADD3 R149, PT, PT, -R149, 0x200, R148.reuse ;  /* 0x0000020095957810 */ /* 0x100fe20007ffe194 */
[----:B------:R-:W1:Y:S01]  /*4a30*/  LDCU.64 UR62, c[0x0][0x348] ;  /* 0x00006900ff3e77ac */ /* 0x000e620008000a00 */
[----:B------:R-:W-:-:S03]  /*4a40*/  IADD3 R148, PT, PT, -R147, 0x200, R148 ;  /* 0x0000020093947810 */ /* 0x000fc60007ffe194 */
[----:B------:R-:W-:Y:S01]  /*4a50*/  IMAD.IADD R147, R149, 0x1, -R147 ;  /* 0x0000000195937824 */ /* 0x000fe200078e0a93 */
[----:B------:R-:W1:Y:S01]  /*4a60*/  LDCU UR41, c[0x0][0xb0c] ;  /* 0x00016180ff2977ac */ /* 0x000e620008000800 */
[----:B------:R-:W1:Y:S01]  /*4a70*/  LDC.64 R132, c[0x0][0x8a8] ;  /* 0x00022a00ff847b82 */ /* 0x000e620000000a00 */
[----:B------:R-:W1:Y:S01]  /*4a80*/  LDCU UR39, c[0x0][0xb30] ;  /* 0x00016600ff2777ac */ /* 0x000e620008000800 */
[----:B------:R-:W1:Y:S01]  /*4a90*/  LDCU.64 UR56, c[0x0][0x888] ;  /* 0x00011100ff3877ac */ /* 0x000e620008000a00 */
[----:B------:R-:W1:Y:S01]  /*4aa0*/  LDCU.64 UR42, c[0x0][0xb28] ;  /* 0x00016500ff2a77ac */ /* 0x000e620008000a00 */
[----:B------:R-:W1:Y:S01]  /*4ab0*/  LDCU.128 UR48, c[0x0][0xb10] ;  /* 0x00016200ff3077ac */ /* 0x000e620008000c00 */
[----:B------:R-:W1:Y:S01]  /*4ac0*/  LDCU UR52, c[0x0][0x374] ;  /* 0x00006e80ff3477ac */ /* 0x000e620008000800 */
[----:B------:R-:W-:Y:S01]  /*4ad0*/  UIADD3 UR59, UPT, UPT, UR44, 0x200, URZ ;  /* 0x000002002c3b7890 */ /* 0x000fe2000fffe0ff */
[----:B---34-:R-:W-:-:S11]  /*4ae0*/  IMAD.IADD R69, R0, 0x1, R69 ;  /* 0x0000000100457824 */ /* 0x018fd600078e0245 */
.L_x_102:
[----:B------:R-:W-:Y:S02]  /*4af0*/  LEA R3, R143, UR44, 0x3 ;  /* 0x0000002c8f037c11 */ /* 0x000fe4000f8e18ff */
[----:B------:R-:W-:Y:S02]  /*4b00*/  SHF.L.U32 R0, R145, 0x1f, RZ ;  /* 0x0000001f91007819 */ /* 0x000fe400000006ff */
[----:B-1----:R-:W-:Y:S02]  /*4b10*/  LEA R4, R143, UR44, 0x4 ;  /* 0x0000002c8f047c11 */ /* 0x002fe4000f8e20ff */
[----:B------:R-:W3:Y:S02]  /*4b20*/  SYNCS.PHASECHK.TRANS64.TRYWAIT P0, [R3+URZ+0x70], R0 ;  /* 0x00007000030075a7 */ /* 0x000ee400080011ff */
[----:B--23--:R-:W-:Y:S05]  /*4b30*/  @!P0 BRA `(.L_x_85) ;  /* 0x0000002800d08947 */ /* 0x00cfea0003800000 */
.L_x_136:
[----:B------:R-:W4:Y:S01]  /*4b40*/  LDS.128 R4, [R4+0x100] ;  /* 0x0001000004047984 */ /* 0x000f220000000c00 */
[----:B------:R-:W-:Y:S01]  /*4b50*/  UISETP.GE.AND UP0, UPT, UR40, 0x1, UPT ;  /* 0x000000012800788c */ /* 0x000fe2000bf06270 */
[----:B------:R-:W-:Y:S01]  /*4b60*/  @!PT LDS RZ, [RZ] ;  /* 0x00000000fffff984 */ /* 0x000fe20000000800 */
[----:B------:R-:W-:Y:S01]  /*4b70*/  @!PT LDS RZ, [RZ] ;  /* 0x00000000fffff984 */ /* 0x000fe20000000800 */
[----:B------:R-:W-:Y:S01]  /*4b80*/  @!PT LDS RZ, [RZ] ;  /* 0x00000000fffff984 */ /* 0x000fe20000000800 */
[----:B------:R-:W-:Y:S01]  /*4b90*/  @!PT LDS RZ, [RZ] ;  /* 0x00000000fffff984 */ /* 0x000fe20000000800 */
[----:B------:R1:W-:Y:S06]  /*4ba0*/  MEMBAR.ALL.CTA ;  /* 0x0000000000007992 */ /* 0x0003ec0000008000 */
[----:B-1----:R-:W1:Y:S01]  /*4bb0*/  FENCE.VIEW.ASYNC.S ;  /* 0x00000000000073c6 */ /* 0x002e620000000000 */
[----:B----4-:R-:W-:Y:S11]  /*4bc0*/  LOP3.LUT P0, RZ, R6, 0x1, RZ, 0xc0, !PT ;  /* 0x0000000106ff7812 */ /* 0x010ff6000780c0ff */
[----:B------:R-:W-:Y:S02]  /*4bd0*/  @!UPT UIADD3 URZ, UPT, UPT, URZ, URZ, URZ ;  /* 0x000000fffffff290 */ /* 0x000fe4000fffe0ff */
[----:B-1----:R-:W-:Y:S01]  /*4be0*/  VOTEU.ANY UP1, P0 ;  /* 0x0000000000ff7886 */ /* 0x002fe20000020100 */
[----:B------:R-:W-:Y:S01]  /*4bf0*/  PLOP3.LUT P0, PT, PT, PT, UP1, 0x80, 0x8 ;  /* 0x000000000008781c */ /* 0x000fe20003f0f018 */
[----:B------:R-:W-:Y:S11]  /*4c00*/  UP2UR UR47, UPR, URZ, 0x2 ;  /* 0x00000002ff2f7883 */ /* 0x000ff60008000000 */
[----:B------:R-:W-:Y:S01]  /*4c10*/  @!UPT UIADD3 URZ, UPT, UPT, URZ, URZ, URZ ;  /* 0x000000fffffff290 */ /* 0x000fe2000fffe0ff */
[----:B---3--:R-:W-:Y:S02]  /*4c20*/  @P0 SHF.R.U32.HI R0, RZ, 0x10, R5 ;  /* 0x00000010ff000819 */ /* 0x008fe40000011605 */
        /* <DEDUP_REMOVED lines=12> */
[----:B------:R-:W3:Y:S01]  /*4cf0*/  LDCU UR12, c[0x0][0xb20] ;  /* 0x00016400ff0c77ac */ /* 0x000ee20008000800 */
[----:B------:R-:W-:Y:S02]  /*4d00*/  UIMAD.WIDE.U32 UR4, UR52, UR51, URZ ;  /* 0x00000033340472a5 */ /* 0x000fe4000f8e00ff */
[----:B------:R-:W-:Y:S02]  /*4d10*/  UIMAD.WIDE.U32 UR6, UR53, UR48, URZ ;  /* 0x00000030350672a5 */ /* 0x000fe4000f8e00ff */
[----:B------:R-:W-:Y:S02]  /*4d20*/  UISETP.NE.AND UP0, UPT, UR50, 0x1, UPT ;  /* 0x000000013200788c */ /* 0x000fe4000bf05270 */
[----:B------:R-:W-:Y:S02]  /*4d30*/  UIMAD.WIDE.U32 UR8, UR37, UR51, URZ ;  /* 0x00000033250872a5 */ /* 0x000fe4000f8e00ff */
[----:B------:R-:W-:Y:S02]  /*4d40*/  UIMAD.WIDE.U32 UR10, UR38, UR48, URZ ;  /* 0x00000030260a72a5 */ /* 0x000fe4000f8e00ff */
[----:B------:R-:W-:Y:S02]  /*4d50*/  UISETP.NE.AND UP1, UPT, UR41, 0x1, UPT ;  /* 0x000000012900788c */ /* 0x000fe4000bf25270 */
[----:B------:R-:W-:Y:S01]  /*4d60*/  UISETP.NE.AND UP2, UPT, UR40, 0x1, UPT ;  /* 0x000000012800788c */ /* 0x000fe2000bf45270 */
[----:B------:R-:W-:Y:S02]  /*4d70*/  UMOV UR4, UR5 ;  /* 0x0000000500047c82 */ /* 0x000fe40008000000 */
[----:B---3--:R-:W-:Y:S03]  /*4d80*/  USHF.R.U32.HI UR5, URZ, UR12, UR4 ;  /* 0x0000000cff057299 */ /* 0x008fe60008011604 */
[----:B------:R-:W-:Y:S02]  /*4d90*/  UMOV UR4, UR7 ;  /* 0x0000000700047c82 */ /* 0x000fe40008000000 */
[----:B------:R-:W-:Y:S02]  /*4da0*/  USHF.R.U32.HI UR7, URZ, UR49, UR4 ;  /* 0x00000031ff077299 */ /* 0x000fe40008011604 */
[----:B------:R-:W-:Y:S02]  /*4db0*/  USEL UR4, UR52, UR5, !UP0 ;  /* 0x0000000534047287 */ /* 0x000fe4000c000000 */
[----:B------:R-:W-:Y:S01]  /*4dc0*/  USEL UR7, UR53, UR7, !UP1 ;  /* 0x0000000735077287 */ /* 0x000fe2000c800000 */
[----:B------:R-:W-:Y:S01]  /*4dd0*/  UMOV UR5, UR9 ;  /* 0x0000000900057c82 */ /* 0x000fe20008000000 */
[----:B------:R-:W-:Y:S02]  /*4de0*/  UIMAD.WIDE.U32 UR8, UR4, UR42, URZ ;  /* 0x0000002a040872a5 */ /* 0x000fe4000f8e00ff */
[----:B------:R-:W-:Y:S03]  /*4df0*/  USHF.R.U32.HI UR6, URZ, UR12, UR5 ;  /* 0x0000000cff067299 */ /* 0x000fe60008011605 */
[----:B------:R-:W-:Y:S01]  /*4e00*/  UMOV UR5, UR11 ;  /* 0x0000000b00057c82 */ /* 0x000fe20008000000 */
[----:B------:R-:W-:Y:S02]  /*4e10*/  UIMAD.WIDE.U32 UR10, UR7, UR42, URZ ;  /* 0x0000002a070a72a5 */ /* 0x000fe4000f8e00ff */
[----:B------:R-:W-:Y:S02]  /*4e20*/  USHF.R.U32.HI UR12, URZ, UR49, UR5 ;  /* 0x00000031ff0c7299 */ /* 0x000fe40008011605 */
[----:B------:R-:W-:Y:S01]  /*4e30*/  USEL UR6, UR37, UR6, !UP0 ;  /* 0x0000000625067287 */ /* 0x000fe2000c000000 */
[----:B------:R-:W-:Y:S02]  /*4e40*/  UMOV UR5, UR9 ;  /* 0x0000000900057c82 */ /* 0x000fe40008000000 */
[----:B------:R-:W-:Y:S01]  /*4e50*/  UMOV UR10, UR11 ;  /* 0x0000000b000a7c82 */ /* 0x000fe20008000000 */
[----:B------:R-:W-:Y:S02]  /*4e60*/  @UP2 USHF.R.U32.HI UR4, URZ, UR43, UR5 ;  /* 0x0000002bff042299 */ /* 0x000fe40008011605 */
[----:B------:R-:W-:Y:S02]  /*4e70*/  @UP2 USHF.R.U32.HI UR7, URZ, UR43, UR10 ;  /* 0x0000002bff072299 */ /* 0x000fe4000801160a */
[----:B------:R-:W-:Y:S02]  /*4e80*/  UIMAD UR4, UR40, UR4, URZ ;  /* 0x00000004280472a4 */ /* 0x000fe4000f8e02ff */
[----:B------:R-:W-:Y:S02]  /*4e90*/  UIMAD.WIDE.U32 UR10, UR6, UR42, URZ ;  /* 0x0000002a060a72a5 */ /* 0x000fe4000f8e00ff */
[----:B------:R-:W-:Y:S02]  /*4ea0*/  USEL UR5, UR38, UR12, !UP1 ;  /* 0x0000000c26057287 */ /* 0x000fe4000c800000 */
[----:B------:R-:W-:Y:S02]  /*4eb0*/  UIMAD UR8, UR40, UR7, URZ ;  /* 0x00000007280872a4 */ /* 0x000fe4000f8e02ff */
[----:B------:R-:W-:Y:S03]  /*4ec0*/  UISETP.GE.AND UP0, UPT, UR6, UR4, UPT ;  /* 0x000000040600728c */ /* 0x000fe6000bf06270 */
[----:B------:R-:W-:Y:S01]  /*4ed0*/  UMOV UR4, UR11 ;  /* 0x0000000b00047c82 */ /* 0x000fe20008000000 */
[----:B------:R-:W-:Y:S02]  /*4ee0*/  UISETP.GE.OR UP0, UPT, UR5, UR8, UP0 ;  /* 0x000000080500728c */ /* 0x000fe40008706670 */
[----:B------:R-:W-:Y:S02]  /*4ef0*/  USHF.R.U32.HI UR4, URZ, UR43, UR4 ;  /* 0x0000002bff047299 */ /* 0x000fe40008011604 */
[----:B------:R-:W-:Y:S02]  /*4f00*/  UIMAD.WIDE.U32 UR8, UR5, UR42, URZ ;  /* 0x0000002a050872a5 */ /* 0x000fe4000f8e00ff */
[----:B------:R-:W-:Y:S02]  /*4f10*/  USEL UR11, UR6, UR4, !UP2 ;  /* 0x00000004060b7287 */ /* 0x000fe4000d000000 */
[----:B------:R-:W-:Y:S02]  /*4f20*/  UIADD3 UR8, UPT, UPT, -UR5, URZ, URZ ;  /* 0x000000ff05087290 */ /* 0x000fe4000fffe1ff */
[----:B------:R-:W-:Y:S01]  /*4f30*/  UIADD3 UR10, UPT, UPT, -UR11, URZ, URZ ;  /* 0x000000ff0b0a7290 */ /* 0x000fe2000fffe1ff */
[----:B------:R-:W-:Y:S01]  /*4f40*/  @!UP0 UMOV UR4, UR9 ;  /* 0x0000000900048c82 */ /* 0x000fe20008000000 */
[----:B------:R-:W-:Y:S02]  /*4f50*/  UIADD3 UR9, UPT, UPT, -UR6, URZ, URZ ;  /* 0x000000ff06097290 */ /* 0x000fe4000fffe1ff */
[----:B------:R-:W-:Y:S02]  /*4f60*/  @!UP0 USHF.R.U32.HI UR4, URZ, UR43, UR4 ;  /* 0x0000002bff048299 */ /* 0x000fe40008011604 */
[----:B------:R-:W-:Y:S02]  /*4f70*/  UIMAD UR10, UR40, UR10, UR6 ;  /* 0x0000000a280a72a4 */ /* 0x000fe4000f8e0206 */
[----:B------:R-:W-:Y:S04]  /*4f80*/  @!UP0 USEL UR4, UR5, UR4, !UP2 ;  /* 0x0000000405048287 */ /* 0x000fe8000d000000 */
[----:B------:R-:W-:Y:S02]  /*4f90*/  @!UP0 UIMAD UR10, UR7, UR10, UR4 ;  /* 0x0000000a070a82a4 */ /* 0x000fe4000f8e0204 */
[----:B------:R-:W-:Y:S02]  /*4fa0*/  @!UP0 UIADD3 UR11, UPT, UPT, UR11, -UR4, URZ ;  /* 0x800000040b0b8290 */ /* 0x000fe4000fffe0ff */
[----:B------:R-:W-:Y:S02]  /*4fb0*/  UIMAD UR7, UR41, UR8, UR38 ;  /* 0x00000008290772a4 */ /* 0x000fe4000f8e0226 */
[----:B------:R-:W-:Y:S02]  /*4fc0*/  @!UP0 UIMAD UR6, UR11, UR40, UR5 ;  /* 0x000000280b0682a4 */ /* 0x000fe4000f8e0205 */
[----:B------:R-:W-:Y:S01]  /*4fd0*/  UIMAD UR4, UR50, UR9, UR37 ;  /* 0x00000009320472a4 */ /* 0x000fe2000f8e0225 */
[----:B------:R-:W-:Y:S02]  /*4fe0*/  @!UP0 UMOV UR5, UR10 ;  /* 0x0000000a00058c82 */ /* 0x000fe40008000000 */
[----:B------:R-:W-:Y:S02]  /*4ff0*/  UIMAD UR38, UR5, UR41, UR7 ;  /* 0x00000029052672a4 */ /* 0x000fe4000f8e0207 */
[----:B------:R-:W-:Y:S11]  /*5000*/  UIMAD UR37, UR6, UR50, UR4 ;  /* 0x00000032062572a4 */ /* 0x000ff6000f8e0204 */
[----:B------:R-:W-:Y:S01]  /*5010*/  @!UPT UIADD3 URZ, UPT, UPT, URZ, URZ, URZ ;  /* 0x000000fffffff290 */ /* 0x000fe2000fffe0ff */
.L_x_86:
[----:B------:R-:W-:Y:S01]  /*5020*/  UISETP.NE.AND UP0, UPT, UR39, 0x1, UPT ;  /* 0x000000012700788c */ /* 0x000fe2000bf05270 */
[----:B------:R-:W-:Y:S10]  /*5030*/  IADD3 R143, PT, PT, R143, 0x1, RZ ;  /* 0x000000018f8f7810 */ /* 0x000ff40007ffe0ff */
[----:B------:R-:W3:Y:S01]  /*5040*/  @!UP0 LDCU.128 UR12, c[0x0][0xb10] ;  /* 0x00016200ff0c87ac */ /* 0x000ee20008000c00 */
[----:B------:R-:W4:Y:S01]  /*5050*/  @!UP0 LDCU UR5, c[0x0][0xb0c] ;  /* 0x00016180ff0587ac */ /* 0x000f220008000800 */
[----:B------:R-:W2:Y:S01]  /*5060*/  @!UP0 LDCU UR10, c[0x0][0xb20] ;  /* 0x00016400ff0a87ac */ /* 0x000ea20008000800 */
[----:B---3--:R-:W-:Y:S02]  /*5070*/  UIMAD.WIDE.U32 UR8, UR38, UR12, URZ ;  /* 0x0000000c260872a5 */ /* 0x008fe4000f8e00ff */
[----:B------:R-:W-:Y:S02]  /*5080*/  UIMAD.WIDE.U32 UR6, UR37, UR15, URZ ;  /* 0x0000000f250672a5 */ /* 0x000fe4000f8e00ff */
[----:B------:R-:W-:Y:S03]  /*5090*/  @!UP0 UISETP.NE.AND UP1, UPT, UR14, 0x1, UPT ;  /* 0x000000010e00888c */ /* 0x000fe6000bf25270 */
[----:B------:R-:W-:Y:S01]  /*50a0*/  @!UP0 UMOV UR4, UR9 ;  /* 0x0000000900048c82 */ /* 0x000fe20008000000 */
[----:B----4-:R-:W-:Y:S02]  /*50b0*/  @!UP0 UISETP.NE.AND UP2, UPT, UR5, 0x1, UPT ;  /* 0x000000010500888c */ /* 0x010fe4000bf45270 */
[----:B------:R-:W-:Y:S01]  /*50c0*/  @!UP0 USHF.R.U32.HI UR4, URZ, UR13, UR4 ;  /* 0x0000000dff048299 */ /* 0x000fe20008011604 */
[----:B------:R-:W-:Y:S02]  /*50d0*/  @!UP0 UMOV UR6, UR7 ;  /* 0x0000000700068c82 */ /* 0x000fe40008000000 */
[----:B--2---:R-:W-:Y:S02]  /*50e0*/  @!UP0 USHF.R.U32.HI UR6, URZ, UR10, UR6 ;  /* 0x0000000aff068299 */ /* 0x004fe40008011606 */
[----:B------:R-:W-:Y:S02]  /*50f0*/  @!UP0 USEL UR7, UR38, UR4, !UP2 ;  /* 0x0000000426078287 */ /* 0x000fe4000d000000 */
[----:B------:R-:W-:Y:S04]  /*5100*/  @!UP0 USEL UR6, UR37, UR6, !UP1 ;  /* 0x0000000625068287 */ /* 0x000fe8000c800000 */
[----:B------:R-:W-:Y:S02]  /*5110*/  @!UP0 UIADD3 UR4, UPT, UPT, -UR7, UR6, URZ ;  /* 0x0000000607048290 */ /* 0x000fe4000fffe1ff */
[----:B------:R-:W-:Y:S02]  /*5120*/  @!UP0 UIADD3 UR6, UPT, UPT, UR7, -UR6, URZ ;  /* 0x8000000607068290 */ /* 0x000fe4000fffe0ff */
[----:B------:R-:W-:Y:S02]  /*5130*/  @!UP0 UIMAD UR38, UR4, UR5, UR38 ;  /* 0x00000005042682a4 */ /* 0x000fe4000f8e0226 */
[----:B------:R-:W-:Y:S02]  /*5140*/  @!UP0 UIMAD UR37, UR6, UR14, UR37 ;  /* 0x0000000e062582a4 */ /* 0x000fe4000f8e0225 */
[----:B------:R-:W-:Y:S09]  /*5150*/  ULOP3.LUT UP0, URZ, UR59, 0x1b0, URZ, 0xc0, !UPT ;  /* 0x000001b03bff7892 */ /* 0x000ff2000f80c0ff */
[----:B------:R-:W-:Y:S05]  /*5160*/  BRA.U !UP0, `(.L_x_87) ;  /* 0x0000000108407547 */ /* 0x000fea000b800000 */
[----:B------:R-:W2:Y:S01]  /*5170*/  LDCU.64 UR8, c[0x4][0x80] ;  /* 0x01001000ff0877ac */ /* 0x000ea20008000a00 */
[----:B------:R-:W-:Y:S01]  /*5180*/  MOV R3, 0x0 ;  /* 0x0000000000037802 */ /* 0x000fe20000000f00 */
[----:B------:R-:W-:Y:S02]  /*5190*/  HFMA2 R12, -RZ, RZ, 0, 5.9604644775390625e-08 ;  /* 0x00000001ff0c7431 */ /* 0x000fe400000001ff */
[----:B------:R-:W-:Y:S02]  /*51a0*/  IMAD.MOV.U32 R8, RZ, RZ, 0x70 ;  /* 0x00000070ff087424 */ /* 0x000fe400078e00ff */
[----:B------:R-:W-:Y:S01]  /*51b0*/  IMAD.MOV.U32 R13, RZ, RZ, RZ ;  /* 0x000000ffff0d7224 */ /* 0x000fe200078e00ff */
[----:B------:R-:W3:Y:S01]  /*51c0*/  LDCU.64 UR6, c[0x4][0x88] ;  /* 0x01001100ff0677ac */ /* 0x000ee20008000a00 */
[----:B------:R-:W4:Y:S01]  /*51d0*/  LDC.64 R2, c[0x4][R3] ;  /* 0x0100000003027b82 */ /* 0x000f220000000a00 */
[----:B------:R-:W1:Y:S01]  /*51e0*/  LDCU.64 UR4, c[0x4][0x8] ;  /* 0x01000100ff0477ac */ /* 0x000e620008000a00 */
[----:B--2---:R-:W-:Y:S01]  /*51f0*/  MOV R5, UR9 ;  /* 0x0000000900057c02 */ /* 0x004fe20008000f00 */
[----:B------:R-:W-:Y:S01]  /*5200*/  IMAD.U32 R4, RZ, RZ, UR8 ;  /* 0x00000008ff047e24 */ /* 0x000fe2000f8e00ff */
[----:B---3--:R-:W-:Y:S01]  /*5210*/  MOV R7, UR7 ;  /* 0x0000000700077c02 */ /* 0x008fe20008000f00 */
[----:B------:R-:W-:Y:S01]  /*5220*/  IMAD.U32 R6, RZ, RZ, UR6 ;  /* 0x00000006ff067e24 */ /* 0x000fe2000f8e00ff */
[----:B-1----:R-:W-:Y:S01]  /*5230*/  MOV R11, UR5 ;  /* 0x00000005000b7c02 */ /* 0x002fe20008000f00 */
[----:B------:R-:W-:Y:S02]  /*5240*/  IMAD.U32 R10, RZ, RZ, UR4 ;  /* 0x00000004ff0a7e24 */ /* 0x000fe4000f8e00ff */
[----:B------:R-:W-:Y:S07]  /*5250*/  LEPC R20, `(.L_x_87) ;  /* 0x000000001014794e */ /* 0x000fee0000000000 */
[----:B----45:R-:W-:Y:S05]  /*5260*/  CALL.ABS.NOINC R2 ;  /* 0x0000000002007343 */ /* 0x030fea0003c00000 */
.L_x_87:
[----:B------:R-:W-:Y:S01]  /*5270*/  LOP3.LUT P0, RZ, R150, 0x1b0, RZ, 0xc0, !PT ;  /* 0x000001b096ff7812 */ /* 0x000fe2000780c0ff */
[----:B------:R-:W-:Y:S11]  /*5280*/  BSSY.RECONVERGENT B6, `(.L_x_88) ;  /* 0x0000013000067945 */ /* 0x000ff60003800200 */
[----:B------:R-:W-:Y:S01]  /*5290*/  @!UPT UIADD3 URZ, UPT, UPT, URZ, URZ, URZ ;  /* 0x000000fffffff290 */ /* 0x000fe2000fffe0ff */
[----:B------:R-:W-:Y:S05]  /*52a0*/  @!P0 BRA `(.L_x_89) ;  /* 0x0000000000408947 */ /* 0x000fea0003800000 */
        /* <DEDUP_REMOVED lines=16> */
.L_x_89:
[----:B------:R-:W-:Y:S05]  /*53b0*/  BSYNC.RECONVERGENT B6 ;  /* 0x0000000000067941 */ /* 0x000fea0003800200 */
.L_x_88:
[----:B------:R-:W-:Y:S01]  /*53c0*/  ISETP.NE.U32.AND P3, PT, R138, RZ, PT ;  /* 0x000000ff8a00720c */ /* 0x000fe20003f65070 */
[----:B------:R-:W-:Y:S01]  /*53d0*/  UISETP.NE.AND UP1, UPT, UR60, URZ, UPT ;  /* 0x000000ff3c00728c */ /* 0x000fe2000bf25270 */
[----:B------:R-:W-:Y:S02]  /*53e0*/  ISETP.NE.U32.AND P4, PT, R134, RZ, PT ;  /* 0x000000ff8600720c */ /* 0x000fe40003f85070 */
[----:B------:R-:W-:Y:S02]  /*53f0*/  ISETP.NE.AND.EX P3, PT, R139, RZ, PT, P3 ;  /* 0x000000ff8b00720c */ /* 0x000fe40003f65330 */
[----:B------:R-:W-:Y:S02]  /*5400*/  PLOP3.LUT P1, PT, PT, PT, PT, 0x8, 0x80 ;  /* 0x000000000080781c */ /* 0x000fe40003f2e170 */
[----:B------:R-:W-:Y:S02]  /*5410*/  PLOP3.LUT P0, PT, PT, PT, UP1, 0x80, 0x8 ;  /* 0x000000000008781c */ /* 0x000fe40003f0f018 */
[----:B------:R-:W-:Y:S02]  /*5420*/  ISETP.NE.AND.EX P4, PT, R135, RZ, PT, P4 ;  /* 0x000000ff8700720c */ /* 0x000fe40003f85340 */
[----:B------:R-:W2:Y:S09]  /*5430*/  @UP1 LDCU.64 UR4, c[0x0][0x888] ;  /* 0x00011100ff0417ac */ /* 0x000eb20008000a00 */
[----:B------:R-:W-:Y:S01]  /*5440*/  @P0 PLOP3.LUT P1, PT, P3, PT, PT, 0x80, 0x8 ;  /* 0x000000000008081c */ /* 0x000fe20001f2f070 */
[----:B--2---:R-:W-:Y:S04]  /*5450*/  @UP1 UISETP.NE.U32.AND UP0, UPT, UR4, URZ, UPT ;  /* 0x000000ff0400128c */ /* 0x004fe8000bf05070 */
[----:B------:R-:W-:Y:S04]  /*5460*/  @UP1 UISETP.NE.AND.EX UP0, UPT, UR5, URZ, UPT, UP0 ;  /* 0x000000ff0500128c */ /* 0x000fe8000bf05300 */
[----:B------:R-:W-:Y:S01]  /*5470*/  @UP1 USEL UR4, URZ, 0xffffffff, UP0 ;  /* 0xffffffffff041887 */ /* 0x000fe20008000000 */
[----:B------:R-:W-:Y:S11]  /*5480*/  @!P3 BRA `(.L_x_90) ;  /* 0x000000000030b947 */ /* 0x000ff60003800000 */
        /* <DEDUP_REMOVED lines=12> */
.L_x_90:
[----:B------:R-:W-:Y:S05]  /*5550*/  @!P4 BRA `(.L_x_91) ;  /* 0x000000000024c947 */ /* 0x000fea0003800000 */
[----:B------:R-:W-:Y:S01]  /*5560*/  ISETP.NE.U32.AND P2, PT, R132, RZ, PT ;  /* 0x000000ff8400720c */ /* 0x000fe20003f45070 */
[----:B------:R-:W2:Y:S03]  /*5570*/  LDCU.64 UR6, c[0x0][0x358] ;  /* 0x00006b00ff0677ac */ /* 0x000ea60008000a00 */
[----:B------:R-:W-:Y:S11]  /*5580*/  ISETP.NE.AND.EX P2, PT, R133, RZ, PT, P2 ;  /* 0x000000ff8500720c */ /* 0x000ff60003f45320 */
[----:B------:R-:W-:Y:S02]  /*5590*/  @!UPT UIADD3 URZ, UPT, UPT, URZ, URZ, URZ ;  /* 0x000000fffffff290 */ /* 0x000fe4000fffe0ff */
[----:B------:R-:W4:Y:S01]  /*55a0*/  @P2 LDC.64 R2, c[0x0][0x8a8] ;  /* 0x00022a00ff022b82 */ /* 0x000f220000000a00 */
[----:B-1----:R-:W-:Y:S04]  /*55b0*/  @P2 IMAD R0, R134, UR36, RZ ;  /* 0x0000002486002c24 */ /* 0x002fe8000f8e02ff */
[----:B----4-:R-:W-:Y:S05]  /*55c0*/  @P2 IMAD.WIDE R2, R0, 0x4, R2 ;  /* 0x0000000400022825 */ /* 0x010fea00078e0202 */
[----:B--2--5:R2:W5:Y:S02]  /*55d0*/  @P2 LDG.E R70, desc[UR6][R2.64] ;  /* 0x0000000602462981 */ /* 0x024564000c1e1900 */
[----:B--2---:R-:W4:Y:S02]  /*55e0*/  @!P2 LDC R70, c[0x0][0x8a0] ;  /* 0x00022800ff46ab82 */ /* 0x004f240000000800 */
.L_x_91:
[----:B---3-5:R-:W-:Y:S01]  /*55f0*/  @P0 FSETP.NEU.AND P4, PT, R71, RZ, PT ;  /* 0x000000ff4700020b */ /* 0x028fe20003f8d000 */
[----:B-1----:R-:W-:Y:S01]  /*5600*/  IMAD.U32 R0, RZ, RZ, UR4 ;  /* 0x00000004ff007e24 */ /* 0x002fe2000f8e00ff */
[----:B------:R-:W-:Y:S01]  /*5610*/  @P0 LOP3.LUT P2, RZ, R141, 0xff, RZ, 0xc0, !PT ;  /* 0x000000ff8dff0812 */ /* 0x000fe2000784c0ff */
[----:B------:R-:W-:Y:S01]  /*5620*/  BSSY B1, `(.L_x_92) ;  /* 0x000003d000017945 */ /* 0x000fe20003800000 */
[----:B------:R-:W-:Y:S02]  /*5630*/  @P0 SEL R2, RZ, 0xffffffff, P4 ;  /* 0xffffffffff020807 */ /* 0x000fe40002000000 */
[----:B------:R-:W-:Y:S02]  /*5640*/  CS2R R18, SRZ ;  /* 0x0000000000127805 */ /* 0x000fe4000001ff00 */
[----:B------:R-:W-:Y:S02]  /*5650*/  LEA R22, R68, UR44, 0x3 ;  /* 0x0000002c44167c11 */ /* 0x000fe4000f8e18ff */
[----:B------:R-:W-:Y:S02]  /*5660*/  CS2R R16, SRZ ;  /* 0x0000000000107805 */ /* 0x000fe4000001ff00 */
[----:B------:R-:W-:Y:S02]  /*5670*/  @P1 SEL R2, R0, R2, !P2 ;  /* 0x0000000200021207 */ /* 0x000fe40005000000 */
[----:B------:R-:W-:Y:S02]  /*5680*/  CS2R R26, SRZ ;  /* 0x00000000001a7805 */ /* 0x000fe4000001ff00 */
[----:B------:R-:W-:Y:S02]  /*5690*/  SHF.L.U32 R4, R146, 0x1f, RZ ;  /* 0x0000001f92047819 */ /* 0x000fe400000006ff */
[----:B------:R-:W-:Y:S02]  /*56a0*/  CS2R R24, SRZ ;  /* 0x0000000000187805 */ /* 0x000fe4000001ff00 */
[----:B------:R-:W-:Y:S02]  /*56b0*/  @P0 LOP3.LUT R2, R2, 0x1, RZ, 0xc0, !PT ;  /* 0x0000000102020812 */ /* 0x000fe400078ec0ff */
[----:B------:R-:W-:Y:S02]  /*56c0*/  CS2R R30, SRZ ;  /* 0x00000000001e7805 */ /* 0x000fe4000001ff00 */
[----:B------:R-:W-:Y:S02]  /*56d0*/  PLOP3.LUT P5, PT, PT, PT, PT, 0x8, 0x80 ;  /* 0x000000000080781c */ /* 0x000fe40003fae170 */
[----:B------:R-:W-:Y:S02]  /*56e0*/  CS2R R28, SRZ ;  /* 0x00000000001c7805 */ /* 0x000fe4000001ff00 */
[----:B------:R-:W-:Y:S01]  /*56f0*/  ISETP.NE.U32.OR P1, PT, R2, 0x1, !P0 ;  /* 0x000000010200780c */ /* 0x000fe20004725470 */
[----:B------:R-:W-:Y:S01]  /*5700*/  IMAD R2, R68, 0x40, R69 ;  /* 0x0000004044027824 */ /* 0x000fe200078e0245 */
[----:B------:R-:W-:Y:S02]  /*5710*/  CS2R R34, SRZ ;  /* 0x0000000000227805 */ /* 0x000fe4000001ff00 */
[----:B------:R-:W-:Y:S09]  /*5720*/  CS2R R32, SRZ ;  /* 0x0000000000207805 */ /* 0x000ff2000001ff00 */
[----:B------:R-:W-:Y:S04]  /*5730*/  @P1 SHF.L.U32 R0, R144, 0x1f, RZ ;  /* 0x0000001f90001819 */ /* 0x000fe800000006ff */
[----:B------:R-:W1:Y:S01]  /*5740*/  @P1 SYNCS.PHASECHK.TRANS64.TRYWAIT P0, [UR44+0x50], R0 ;  /* 0x00005000ff0015a7 */ /* 0x000e62000800112c */
[----:B------:R2:W3:Y:S01]  /*5750*/  SYNCS.PHASECHK.TRANS64.TRYWAIT P4, [R22+URZ+0x90], R4 ;  /* 0x00009004160075a7 */ /* 0x0004e200080811ff */
[----:B-1----:R-:W-:Y:S01]  /*5760*/  @P1 PLOP3.LUT P5, PT, P0, PT, PT, 0x8, 0x80 ;  /* 0x000000000080181c */ /* 0x002fe200007ae170 */
[----:B------:R-:W-:Y:S01]  /*5770*/  @!UPT UIADD3 URZ, UPT, UPT, URZ, URZ, URZ ;  /* 0x000000fffffff290 */ /* 0x000fe2000fffe0ff */
[----:B--23--:R-:W-:Y:S11]  /*5780*/  @!P1 BRA `(.L_x_93) ;  /* 0x0000000000989947 */ /* 0x00cff60003800000 */
[----:B------:R-:W-:Y:S01]  /*5790*/  ISETP.NE.U32.AND P0, PT, RZ, UR56, PT ;  /* 0x00000038ff007c0c */ /* 0x000fe2000bf05070 */
[----:B------:R-:W-:Y:S01]  /*57a0*/  BSSY B0, `(.L_x_94) ;  /* 0x0000016000007945 */ /* 0x000fe20003800000 */
[----:B------:R-:W-:Y:S02]  /*57b0*/  FSETP.NEU.AND P2, PT, R71, RZ, PT ;  /* 0x000000ff4700720b */ /* 0x000fe40003f4d000 */
[----:B------:R-:W-:Y:S02]  /*57c0*/  CS2R R34, SRZ ;  /* 0x0000000000227805 */ /* 0x000fe4000001ff00 */
[----:B------:R-:W-:Y:S02]  /*57d0*/  ISETP.NE.AND.EX P0, PT, RZ, UR57, PT, P0 ;  /* 0x00000039ff007c0c */ /* 0x000fe4000bf05300 */
[----:B------:R-:W-:Y:S02]  /*57e0*/  CS2R R32, SRZ ;  /* 0x0000000000207805 */ /* 0x000fe4000001ff00 */
[----:B------:R-:W-:Y:S02]  /*57f0*/  LOP3.LUT P1, RZ, R141, 0xff, RZ, 0xc0, !PT ;  /* 0x000000ff8dff7812 */ /* 0x000fe4000782c0ff */
[----:B------:R-:W-:Y:S02]  /*5800*/  CS2R R30, SRZ ;  /* 0x00000000001e7805 */ /* 0x000fe4000001ff00 */
[----:B------:R-:W-:Y:S02]  /*5810*/  SEL R0, RZ, 0xffffffff, P2 ;  /* 0xffffffffff007807 */ /* 0x000fe40001000000 */
[----:B------:R-:W-:Y:S02]  /*5820*/  CS2R R28, SRZ ;  /* 0x00000000001c7805 */ /* 0x000fe4000001ff00 */
[----:B------:R-:W-:Y:S02]  /*5830*/  SEL R3, RZ, 0xffffffff, P0 ;  /* 0xffffffffff037807 */ /* 0x000fe40000000000 */
[----:B------:R-:W-:Y:S02]  /*5840*/  CS2R R26, SRZ ;  /* 0x00000000001a7805 */ /* 0x000fe4000001ff00 */
[----:B------:R-:W-:Y:S02]  /*5850*/  CS2R R24, SRZ ;  /* 0x0000000000187805 */ /* 0x000fe4000001ff00 */
[----:B------:R-:W-:Y:S02]  /*5860*/  CS2R R18, SRZ ;  /* 0x0000000000127805 */ /* 0x000fe4000001ff00 */
[----:B------:R-:W-:Y:S02]  /*5870*/  @P3 SEL R0, R3, R0, !P1 ;  /* 0x0000000003003207 */ /* 0x000fe40004800000 */
[----:B------:R-:W-:Y:S02]  /*5880*/  CS2R R16, SRZ ;  /* 0x0000000000107805 */ /* 0x000fe4000001ff00 */
[----:B------:R-:W-:Y:S04]  /*5890*/  LOP3.LUT R0, R0, 0x1, RZ, 0xc0, !PT ;  /* 0x0000000100007812 */ /* 0x000fe800078ec0ff */
[----:B------:R-:W-:Y:S01]  /*58a0*/  ISETP.NE.U32.AND P0, PT, R0, 0x1, PT ;  /* 0x000000010000780c */ /* 0x000fe20003f05070 */
[----:B------:R-:W-:Y:S01]  /*58b0*/  @!UPT UIADD3 URZ, UPT, UPT, URZ, URZ, URZ ;  /* 0x000000fffffff290 */ /* 0x000fe2000fffe0ff */
[----:B------:R-:W-:Y:S11]  /*58c0*/  @!P5 BRA `(.L_x_95) ;  /* 0x00000000000cd947 */ /* 0x000ff60003800000 */
[----:B------:R-:W-:Y:S04]  /*58d0*/  SHF.L.U32 R3, R144, 0x1f, RZ ;  /* 0x0000001f90037819 */ /* 0x000fe800000006ff */
[----:B------:R-:W1:Y:S02]  /*58e0*/  SYNCS.PHASECHK.TRANS64.TRYWAIT P1, [UR44+0x50], R3 ;  /* 0x00005003ff0075a7 */ /* 0x000e64000802112c */
[----:B-1----:R-:W-:Y:S05]  /*58f0*/  @!P1 BRA `(.L_x_96) ;  /* 0x0000001c00749947 */ /* 0x002fea0003800000 */
.L_x_95:
[----:B------:R-:W-:Y:S05]  /*5900*/  BSYNC B0 ;  /* 0x0000000000007941 */ /* 0x000fea0003800000 */
.L_x_94:
[----:B------:R2:W3:Y:S01]  /*5910*/  @P0 LDS.128 R32, [R140+UR44+0x200] ;  /* 0x0002002c8c200984 */ /* 0x0004e20008000c00 */
[----:B------:R-:W-:Y:S01]  /*5920*/  UIADD3 UR4, UPT, UPT, UR44, 0x58, URZ ;  /* 0x000000582c047890 */ /* 0x000fe2000fffe0ff */
[----:B------:R-:W-:Y:S02]  /*5930*/  LOP3.LUT R144, R144, 0x1, RZ, 0x3c, !PT ;  /* 0x0000000190907812 */ /* 0x000fe400078e3cff */
[----:B------:R2:W1:Y:S01]  /*5940*/  @P0 LDS.128 R28, [R149+0x10] ;  /* 0x00001000951c0984 */ /* 0x0004620000000c00 */
[----:B------:R-:W-:Y:S03]  /*5950*/  UPRMT UR4, UR61, 0x654, UR4 ;  /* 0x000006543d047896 */ /* 0x000fe60008000004 */
[----:B------:R2:W1:Y:S04]  /*5960*/  @P0 LDS.128 R24, [R148+0x20] ;  /* 0x0000200094180984 */ /* 0x0004680000000c00 */
[----:B------:R2:W1:Y:S01]  /*5970*/  @P0 LDS.128 R16, [R147+0x30] ;  /* 0x0000300093100984 */ /* 0x0004620000000c00 */
[----:B------:R-:W-:Y:S01]  /*5980*/  @!PT LDS RZ, [RZ] ;  /* 0x00000000fffff984 */ /* 0x000fe20000000800 */
[----:B------:R-:W-:Y:S01]  /*5990*/  @!PT LDS RZ, [RZ] ;  /* 0x00000000fffff984 */ /* 0x000fe20000000800 */
[----:B------:R-:W-:Y:S01]  /*59a0*/  @!PT LDS RZ, [RZ] ;  /* 0x00000000fffff984 */ /* 0x000fe20000000800 */
[----:B------:R-:W-:Y:S01]  /*59b0*/  @!PT LDS RZ, [RZ] ;  /* 0x00000000fffff984 */ /* 0x000fe20000000800 */
[----:B------:R5:W-:Y:S06]  /*59c0*/  MEMBAR.ALL.CTA ;  /* 0x0000000000007992 */ /* 0x000bec0000008000 */
[----:B-----5:R-:W5:Y:S02]  /*59d0*/  FENCE.VIEW.ASYNC.S ;  /* 0x00000000000073c6 */ /* 0x020f640000000000 */
[----:B-----5:R-:W-:Y:S01]  /*59e0*/  SYNCS.ARRIVE.TRANS64.RED.A1T0 RZ, [UR4], RZ ;  /* 0x000000ffffff79a7 */ /* 0x020fe20008100404 */
.L_x_93:
[----:B------:R-:W-:Y:S05]  /*59f0*/  BSYNC B1 ;  /* 0x0000000000017941 */ /* 0x000fea0003800000 */
.L_x_92:
[----:B-1----:R-:W-:Y:S04]  /*5a00*/  SHF.R.U32.HI R0, RZ, 0x15, R2 ;  /* 0x00000015ff007819 */ /* 0x002fe80000011602 */
[----:B------:R-:W-:Y:S01]  /*5a10*/  LOP3.LUT P0, RZ, R0, 0x3, R142, 0x48, !PT ;  /* 0x0000000300ff7812 */ /* 0x000fe2000780488e */
[----:B------:R-:W-:Y:S01]  /*5a20*/  @!UPT UIADD3 URZ, UPT, UPT, URZ, URZ, URZ ;  /* 0x000000fffffff290 */ /* 0x000fe2000fffe0ff */
[----:B------:R-:W-:Y:S11]  /*5a30*/  @P4 BRA `(.L_x_97) ;  /* 0x0000000000084947 */ /* 0x000ff60003800000 */
[----:B------:R-:W1:Y:S02]  /*5a40*/  SYNCS.PHASECHK.TRANS64.TRYWAIT P1, [R22+URZ+0x90], R4 ;  /* 0x00009004160075a7 */ /* 0x000e6400080211ff */
[----:B-1----:R-:W-:Y:S05]  /*5a50*/  @!P1 BRA `(.L_x_98) ;  /* 0x0000001c00349947 */ /* 0x002fea0003800000 */
.L_x_97:
[----:B------:R-:W-:Y:S05]  /*5a60*/  @!P0 BRA `(.L_x_99) ;  /* 0x0000000000408947 */ /* 0x000fea0003800000 */
[----:B------:R-:W1:Y:S01]  /*5a70*/  LDCU.64 UR8, c[0x4][0x70] ;  /* 0x01000e00ff0877ac */ /* 0x000e620008000a00 */
[----:B------:R-:W-:Y:S01]  /*5a80*/  MOV R15, 0x0 ;  /* 0x00000000000f7802 */ /* 0x000fe20000000f00 */
[----:B------:R-:W-:Y:S02]  /*5a90*/  HFMA2 R12, -RZ, RZ, 0, 5.9604644775390625e-08 ;  /* 0x00000001ff0c7431 */ /* 0x000fe400000001ff */
[----:B------:R-:W-:Y:S02]  /*5aa0*/  IMAD.MOV.U32 R8, RZ, RZ, 0x192 ;  /* 0x00000192ff087424 */ /* 0x000fe400078e00ff */
[----:B------:R-:W-:Y:S01]  /*5ab0*/  IMAD.MOV.U32 R13, RZ, RZ, RZ ;  /* 0x000000ffff0d7224 */ /* 0x000fe200078e00ff */
[----:B------:R-:W5:Y:S01]  /*5ac0*/  LDCU.64 UR6, c[0x4][0x78] ;  /* 0x01000f00ff0677ac */ /* 0x000f620008000a00 */
[----:B------:R-:W2:Y:S01]  /*5ad0*/  LDC.64 R14, c[0x4][R15] ;  /* 0x010000000f0e7b82 */ /* 0x000ea20000000a00 */
[----:B------:R-:W3:Y:S01]  /*5ae0*/  LDCU.64 UR4, c[0x4][0x10] ;  /* 0x01000200ff0477ac */ /* 0x000ee20008000a00 */
[----:B-1----:R-:W-:Y:S01]  /*5af0*/  MOV R5, UR9 ;  /* 0x0000000900057c02 */ /* 0x002fe20008000f00 */
[----:B------:R-:W-:Y:S01]  /*5b00*/  IMAD.U32 R4, RZ, RZ, UR8 ;  /* 0x00000008ff047e24 */ /* 0x000fe2000f8e00ff */
[----:B-----5:R-:W-:Y:S01]  /*5b10*/  MOV R7, UR7 ;  /* 0x0000000700077c02 */ /* 0x020fe20008000f00 */
[----:B------:R-:W-:Y:S01]  /*5b20*/  IMAD.U32 R6, RZ, RZ, UR6 ;  /* 0x00000006ff067e24 */ /* 0x000fe2000f8e00ff */
[----:B---3--:R-:W-:Y:S01]  /*5b30*/  MOV R11, UR5 ;  /* 0x00000005000b7c02 */ /* 0x008fe20008000f00 */
[----:B------:R-:W-:Y:S02]  /*5b40*/  IMAD.U32 R10, RZ, RZ, UR4 ;  /* 0x00000004ff0a7e24 */ /* 0x000fe4000f8e00ff */
[----:B------:R-:W-:Y:S07]  /*5b50*/  LEPC R20, `(.L_x_99) ;  /* 0x000000001014794e */ /* 0x000fee0000000000 */
[----:B--2-4-:R-:W-:Y:S05]  /*5b60*/  CALL.ABS.NOINC R14 ;  /* 0x000000000e007343 */ /* 0x014fea0003c00000 */
.L_x_99:
[----:B------:R-:W-:Y:S01]  /*5b70*/  LOP3.LUT P0, RZ, R131, 0x60, RZ, 0xc0, !PT ;  /* 0x0000006083ff7812 */ /* 0x000fe2000780c0ff */
[----:B------:R-:W-:Y:S05]  /*5b80*/  WARPSYNC.ALL ;  /* 0x0000000000007948 */ /* 0x000fea0003800000 */
[----:B------:R-:W-:Y:S01]  /*5b90*/  R2UR UR4, R2 ;  /* 0x00000000020472ca */ /* 0x000fe200000e0000 */
[----:B------:R-:W-:Y:S01]  /*5ba0*/  BSSY.RECONVERGENT B0, `(.L_x_100) ;  /* 0x0000120000007945 */ /* 0x000fe20003800200 */
[----:B---3--:R-:W-:Y:S02]  /*5bb0*/  F2FP.F16.E5M2.UNPACK_B R2, R32 ;  /* 0x00000020ff02723e */ /* 0x008fe400020004ff */
[-C--:B------:R-:W-:Y:S02]  /*5bc0*/  F2FP.F16.E5M2.UNPACK_B R21, R33.reuse ;  /* 0x00000021ff15723e */ /* 0x080fe400020004ff */
[----:B------:R-:W-:Y:S01]  /*5bd0*/  F2FP.F16.E5M2.UNPACK_B R12, R28 ;  /* 0x0000001cff0c723e */ /* 0x000fe200020004ff */
[----:B------:R-:W-:Y:S01]  /*5be0*/  HADD2.F32 R0, -RZ, R2.H0_H0 ;  /* 0x20000002ff007230 */ /* 0x000fe20000004100 */
[----:B------:R-:W-:Y:S01]  /*5bf0*/  F2FP.F16.E5M2.UNPACK_B R32, R32.H1 ;  /* 0x00000020ff20723e */ /* 0x000fe200030004ff */
[--C-:B------:R-:W-:Y:S01]  /*5c00*/  HADD2.F32 R73, -RZ, R21.reuse.H0_H0 ;  /* 0x20000015ff497230 */ /* 0x100fe20000004100 */
[----:B------:R-:W-:Y:S01]  /*5c10*/  F2FP.F16.E5M2.UNPACK_B R33, R33.H1 ;  /* 0x00000021ff21723e */ /* 0x000fe200030004ff */
[----:B------:R-:W-:Y:S01]  /*5c20*/  HADD2.F32 R74, -RZ, R21.H1_H1 ;  /* 0x30000015ff4a7230 */ /* 0x000fe20000004100 */
[-C--:B------:R-:W-:Y:S01]  /*5c30*/  F2FP.F16.E5M2.UNPACK_B R20, R34.reuse ;  /* 0x00000022ff14723e */ /* 0x080fe200020004ff */
[--C-:B------:R-:W-:Y:S01]  /*5c40*/  HADD2.F32 R3, -RZ, R32.reuse.H0_H0 ;  /* 0x20000020ff037230 */ /* 0x100fe20000004100 */
[----:B------:R-:W-:Y:S01]  /*5c50*/  F2FP.F16.E5M2.UNPACK_B R15, R34.H1 ;  /* 0x00000022ff0f723e */ /* 0x000fe200030004ff */
[----:B------:R-:W-:Y:S01]  /*5c60*/  HADD2.F32 R72, -RZ, R32.H1_H1 ;  /* 0x30000020ff487230 */ /* 0x000fe20000004100 */
[-C--:B------:R-:W-:Y:S01]  /*5c70*/  F2FP.F16.E5M2.UNPACK_B R14, R35.reuse ;  /* 0x00000023ff0e723e */ /* 0x080fe200020004ff */
[--C-:B------:R-:W-:Y:S01]  /*5c80*/  HADD2.F32 R75, -RZ, R33.reuse.H0_H0 ;  /* 0x20000021ff4b7230 */ /* 0x100fe20000004100 */
[----:B------:R-:W-:Y:S01]  /*5c90*/  F2FP.F16.E5M2.UNPACK_B R13, R35.H1 ;  /* 0x00000023ff0d723e */ /* 0x000fe200030004ff */
[----:B------:R-:W-:Y:S01]  /*5ca0*/  HADD2.F32 R76, -RZ, R33.H1_H1 ;  /* 0x30000021ff4c7230 */ /* 0x000fe20000004100 */
[----:B------:R-:W-:Y:S01]  /*5cb0*/  F2FP.F16.E5M2.UNPACK_B R28, R28.H1 ;  /* 0x0000001cff1c723e */ /* 0x000fe200030004ff */
[--C-:B------:R-:W-:Y:S01]  /*5cc0*/  HADD2.F32 R77, -RZ, R20.reuse.H0_H0 ;  /* 0x20000014ff4d7230 */ /* 0x100fe20000004100 */
[-C--:B------:R-:W-:Y:S01]  /*5cd0*/  F2FP.F16.E5M2.UNPACK_B R11, R29.reuse ;  /* 0x0000001dff0b723e */ /* 0x080fe200020004ff */
        /* <DEDUP_REMOVED lines=15> */
[----:B------:R-:W-:Y:S01]  /*5dd0*/  R2UR UR5, R22 ;  /* 0x00000000160572ca */ /* 0x000fe200000e0000 */
        /* <DEDUP_REMOVED lines=29> */
[----:B------:R-:W-:Y:S01]  /*5fb0*/  IADD3 R68, PT, PT, R68, 0x1, RZ ;  /* 0x0000000144447810 */ /* 0x000fe20007ffe0ff */
[--C-:B------:R-:W-:Y:S02]  /*5fc0*/  HADD2.F32 R101, -RZ, R5.reuse.H0_H0 ;  /* 0x20000005ff657230 */ /* 0x100fe40000004100 */
[----:B------:R-:W-:Y:S02]  /*5fd0*/  HADD2.F32 R102, -RZ, R5.H1_H1 ;  /* 0x30000005ff667230 */ /* 0x000fe40000004100 */
[--C-:B------:R-:W-:Y:S02]  /*5fe0*/  HADD2.F32 R103, -RZ, R4.reuse.H0_H0 ;  /* 0x20000004ff677230 */ /* 0x100fe40000004100 */
[----:B------:R-:W-:Y:S02]  /*5ff0*/  HADD2.F32 R104, -RZ, R4.H1_H1 ;  /* 0x30000004ff687230 */ /* 0x000fe40000004100 */
[----:B------:R-:W1:Y:S01]  /*6000*/  LDTM.x64 R4, tmem[UR4] ;  /* 0x00000004000479ee */ /* 0x000e620008340000 */
[----:B------:R-:W-:Y:S01]  /*6010*/  NOP ;  /* 0x0000000000007918 */ /* 0x000fe20000000000 */
[----:B------:R-:W-:Y:S01]  /*6020*/  UIADD3 UR4, UPT, UPT, UR5, 0xb0, URZ ;  /* 0x000000b005047890 */ /* 0x000fe2000fffe0ff */
[----:B------:R-:W-:Y:S02]  /*6030*/  HADD2.F32 R2, -RZ, R2.H1_H1 ;  /* 0x30000002ff027230 */ /* 0x000fe40000004100 */
[--C-:B------:R-:W-:Y:S01]  /*6040*/  HADD2.F32 R105, -RZ, R106.reuse.H0_H0 ;  /* 0x2000006aff697230 */ /* 0x100fe20000004100 */
[----:B------:R-:W-:Y:S01]  /*6050*/  UPRMT UR4, UR61, 0x654, UR4 ;  /* 0x000006543d047896 */ /* 0x000fe20008000004 */
[----:B------:R-:W-:Y:S02]  /*6060*/  HADD2.F32 R106, -RZ, R106.H1_H1 ;  /* 0x3000006aff6a7230 */ /* 0x000fe40000004100 */
[--C-:B------:R-:W-:Y:S02]  /*6070*/  HADD2.F32 R109, -RZ, R110.reuse.H0_H0 ;  /* 0x2000006eff6d7230 */ /* 0x100fe40000004100 */
[----:B------:R-:W-:Y:S02]  /*6080*/  HADD2.F32 R110, -RZ, R110.H1_H1 ;  /* 0x3000006eff6e7230 */ /* 0x000fe40000004100 */
[--C-:B------:R-:W-:Y:S02]  /*6090*/  HADD2.F32 R113, -RZ, R114.reuse.H0_H0 ;  /* 0x20000072ff717230 */ /* 0x100fe40000004100 */
[----:B-1----:R-:W-:Y:S01]  /*60a0*/  SYNCS.ARRIVE.TRANS64.RED.A1T0 RZ, [UR4], RZ ;  /* 0x000000ffffff79a7 */ /* 0x002fe20008100404 */
[----:B------:R-:W-:Y:S02]  /*60b0*/  HADD2.F32 R114, -RZ, R114.H1_H1 ;  /* 0x30000072ff727230 */ /* 0x000fe40000004100 */
[--C-:B------:R-:W-:Y:S02]  /*60c0*/  HADD2.F32 R117, -RZ, R118.reuse.H0_H0 ;  /* 0x20000076ff757230 */ /* 0x100fe40000004100 */
[----:B------:R-:W-:Y:S02]  /*60d0*/  HADD2.F32 R118, -RZ, R118.H1_H1 ;  /* 0x30000076ff767230 */ /* 0x000fe40000004100 */
[--C-:B------:R-:W-:Y:S02]  /*60e0*/  HADD2.F32 R121, -RZ, R122.reuse.H0_H0 ;  /* 0x2000007aff797230 */ /* 0x100fe40000004100 */
[C---:B----4-:R-:W-:Y:S01]  /*60f0*/  FMUL R4, R70.reuse, R4 ;  /* 0x0000000446047220 */ /* 0x050fe20000400000 */
[C---:B------:R-:W-:Y:S01]  /*6100*/  FMUL R5, R70.reuse, R5 ;  /* 0x0000000546057220 */ /* 0x040fe20000400000 */
[C---:B------:R-:W-:Y:S01]  /*6110*/  FMUL R8, R70.reuse, R8 ;  /* 0x0000000846087220 */ /* 0x040fe20000400000 */
[C---:B------:R-:W-:Y:S01]  /*6120*/  FMUL R9, R70.reuse, R9 ;  /* 0x0000000946097220 */ /* 0x040fe20000400000 */
[C---:B------:R-:W-:Y:S01]  /*6130*/  FFMA R4, R71.reuse, R0, R4 ;  /* 0x0000000047047223 */ /* 0x040fe20000000004 */
[C---:B------:R-:W-:Y:S01]  /*6140*/  FFMA R5, R71.reuse, R2, R5 ;  /* 0x0000000247057223 */ /* 0x040fe20000000005 */
[C---:B------:R-:W-:Y:S01]  /*6150*/  FMUL R12, R70.reuse, R12 ;  /* 0x0000000c460c7220 */ /* 0x040fe20000400000 */
[C---:B------:R-:W-:Y:S01]  /*6160*/  FMUL R13, R70.reuse, R13 ;  /* 0x0000000d460d7220 */ /* 0x040fe20000400000 */
[C---:B------:R-:W-:Y:S01]  /*6170*/  FMUL R16, R70.reuse, R16 ;  /* 0x0000001046107220 */ /* 0x040fe20000400000 */
[C---:B------:R-:W-:Y:S01]  /*6180*/  FMUL R17, R70.reuse, R17 ;  /* 0x0000001146117220 */ /* 0x040fe20000400000 */
[C---:B------:R-:W-:Y:S01]  /*6190*/  FMUL R0, R70.reuse, R20 ;  /* 0x0000001446007220 */ /* 0x040fe20000400000 */
[C---:B------:R-:W-:Y:S01]  /*61a0*/  FMUL R2, R70.reuse, R21 ;  /* 0x0000001546027220 */ /* 0x040fe20000400000 */
[C---:B------:R-:W-:Y:S01]  /*61b0*/  FMUL R21, R70.reuse, R28 ;  /* 0x0000001c46157220 */ /* 0x040fe20000400000 */
[----:B------:R-:W-:Y:S02]  /*61c0*/  HADD2.F32 R122, -RZ, R122.H1_H1 ;  /* 0x3000007aff7a7230 */ /* 0x000fe40000004100 */
[C---:B------:R-:W-:Y:S01]  /*61d0*/  FMUL R6, R70.reuse, R6 ;  /* 0x0000000646067220 */ /* 0x040fe20000400000 */
[--C-:B------:R-:W-:Y:S02]  /*61e0*/  HADD2.F32 R125, -RZ, R126.reuse.H0_H0 ;  /* 0x2000007eff7d7230 */ /* 0x100fe40000004100 */
[C---:B------:R-:W-:Y:S01]  /*61f0*/  FMUL R7, R70.reuse, R7 ;  /* 0x0000000746077220 */ /* 0x040fe20000400000 */
[----:B------:R-:W-:Y:S02]  /*6200*/  HADD2.F32 R126, -RZ, R126.H1_H1 ;  /* 0x3000007eff7e7230 */ /* 0x000fe40000004100 */
[C---:B------:R-:W-:Y:S01]  /*6210*/  FFMA R6, R71.reuse, R3, R6 ;  /* 0x0000000347067223 */ /* 0x040fe20000000006 */
[C---:B------:R-:W-:Y:S01]  /*6220*/  FMUL R10, R70.reuse, R10 ;  /* 0x0000000a460a7220 */ /* 0x040fe20000400000 */
[C---:B------:R-:W-:Y:S01]  /*6230*/  FFMA R7, R71.reuse, R72, R7 ;  /* 0x0000004847077223 */ /* 0x040fe20000000007 */
[C---:B------:R-:W-:Y:S01]  /*6240*/  FFMA R8, R71.reuse, R73, R8 ;  /* 0x0000004947087223 */ /* 0x040fe20000000008 */
[C---:B------:R-:W-:Y:S01]  /*6250*/  FFMA R9, R71.reuse, R74, R9 ;  /* 0x0000004a47097223 */ /* 0x040fe20000000009 */
[C---:B------:R-:W-:Y:S01]  /*6260*/  FFMA R10, R71.reuse, R75, R10 ;  /* 0x0000004b470a7223 */ /* 0x040fe2000000000a */
[--C-:B------:R-:W-:Y:S02]  /*6270*/  HADD2.F32 R74, -RZ, R129.reuse.H0_H0 ;  /* 0x20000081ff4a7230 */ /* 0x100fe40000004100 */
[C---:B------:R-:W-:Y:S01]  /*6280*/  FMUL R11, R70.reuse, R11 ;  /* 0x0000000b460b7220 */ /* 0x040fe20000400000 */
[----:B------:R-:W-:Y:S02]  /*6290*/  HADD2.F32 R75, -RZ, R129.H1_H1 ;  /* 0x30000081ff4b7230 */ /* 0x000fe40000004100 */
[C---:B------:R-:W-:Y:S01]  /*62a0*/  FMUL R14, R70.reuse, R14 ;  /* 0x0000000e460e7220 */ /* 0x040fe20000400000 */
[--C-:B------:R-:W-:Y:S02]  /*62b0*/  HADD2.F32 R72, -RZ, R130.reuse.H0_H0 ;  /* 0x20000082ff487230 */ /* 0x100fe40000004100 */
[C---:B------:R-:W-:Y:S01]  /*62c0*/  FFMA R11, R71.reuse, R76, R11 ;  /* 0x0000004c470b7223 */ /* 0x040fe2000000000b */
[C---:B------:R-:W-:Y:S01]  /*62d0*/  FFMA R12, R71.reuse, R77, R12 ;  /* 0x0000004d470c7223 */ /* 0x040fe2000000000c */
[----:B------:R-:W-:Y:S01]  /*62e0*/  FFMA R13, R71, R78, R13 ;  /* 0x0000004e470d7223 */ /* 0x000fe2000000000d */
[----:B------:R-:W-:Y:S01]  /*62f0*/  F2FP.SATFINITE.E5M2.F32.PACK_AB_MERGE_C R76, R7, R6, RZ ;  /* 0x00000006074c723e */ /* 0x000fe200048060ff */
[----:B------:R-:W-:Y:S01]  /*6300*/  FFMA R14, R71, R79, R14 ;  /* 0x0000004f470e7223 */ /* 0x000fe2000000000e */
[----:B------:R-:W-:Y:S01]  /*6310*/  F2FP.SATFINITE.E5M2.F32.PACK_AB_MERGE_C R129, R11, R10, RZ ;  /* 0x0000000a0b81723e */ /* 0x000fe200048060ff */
[C---:B------:R-:W-:Y:S01]  /*6320*/  FMUL R7, R70.reuse, R24 ;  /* 0x0000001846077220 */ /* 0x040fe20000400000 */
[C---:B------:R-:W-:Y:S01]  /*6330*/  FMUL R10, R70.reuse, R25 ;  /* 0x00000019460a7220 */ /* 0x040fe20000400000 */
[C---:B------:R-:W-:Y:S01]  /*6340*/  FMUL R25, R70.reuse, R32 ;  /* 0x0000002046197220 */ /* 0x040fe20000400000 */
[----:B------:R-:W-:Y:S02]  /*6350*/  HADD2.F32 R73, -RZ, R130.H1_H1 ;  /* 0x30000082ff497230 */ /* 0x000fe40000004100 */
[C---:B------:R-:W-:Y:S01]  /*6360*/  FMUL R15, R70.reuse, R15 ;  /* 0x0000000f460f7220 */ /* 0x040fe20000400000 */
[C---:B------:R-:W-:Y:S01]  /*6370*/  FMUL R18, R70.reuse, R18 ;  /* 0x0000001246127220 */ /* 0x040fe20000400000 */
[C---:B------:R-:W-:Y:S01]  /*6380*/  FMUL R19, R70.reuse, R19 ;  /* 0x0000001346137220 */ /* 0x040fe20000400000 */
[C---:B------:R-:W-:Y:S01]  /*6390*/  FMUL R3, R70.reuse, R22 ;  /* 0x0000001646037220 */ /* 0x040fe20000400000 */
[C---:B------:R-:W-:Y:S01]  /*63a0*/  FFMA R15, R71.reuse, R80, R15 ;  /* 0x00000050470f7223 */ /* 0x040fe2000000000f */
[C---:B------:R-:W-:Y:S01]  /*63b0*/  FFMA R16, R71.reuse, R81, R16 ;  /* 0x0000005147107223 */ /* 0x040fe20000000010 */
[C---:B------:R-:W-:Y:S01]  /*63c0*/  FFMA R17, R71.reuse, R82, R17 ;  /* 0x0000005247117223 */ /* 0x040fe20000000011 */
[C---:B------:R-:W-:Y:S01]  /*63d0*/  FFMA R18, R71.reuse, R83, R18 ;  /* 0x0000005347127223 */ /* 0x040fe20000000012 */
        /* <DEDUP_REMOVED lines=16> */
[----:B------:R-:W-:Y:S01]  /*64e0*/  FMUL R20, R70, R27 ;  /* 0x0000001b46147220 */ /* 0x000fe20000400000 */
[----:B------:R-:W-:Y:S01]  /*64f0*/  F2FP.SATFINITE.E5M2.F32.PACK_AB_MERGE_C R3, R6, R3, RZ ;  /* 0x000000030603723e */ /* 0x000fe200048060ff */
[C---:B------:R-:W-:Y:S01]  /*6500*/  FMUL R23, R70.reuse, R30 ;  /* 0x0000001e46177220 */ /* 0x040fe20000400000 */
[C---:B------:R-:W-:Y:S01]  /*6510*/  FMUL R30, R70.reuse, R37 ;  /* 0x00000025461e7220 */ /* 0x040fe20000400000 */
[C---:B------:R-:W-:Y:S01]  /*6520*/  FFMA R20, R71.reuse, R92, R20 ;  /* 0x0000005c47147223 */ /* 0x040fe20000000014 */
[C---:B------:R-:W-:Y:S01]  /*6530*/  FFMA R21, R71.reuse, R93, R21 ;  /* 0x0000005d47157223 */ /* 0x040fe20000000015 */
[C---:B------:R-:W-:Y:S01]  /*6540*/  FFMA R22, R71.reuse, R94, R22 ;  /* 0x0000005e47167223 */ /* 0x040fe20000000016 */
[C---:B------:R-:W-:Y:S01]  /*6550*/  FFMA R23, R71.reuse, R95, R23 ;  /* 0x0000005f47177223 */ /* 0x040fe20000000017 */
        /* <DEDUP_REMOVED lines=12> */
[----:B------:R-:W-:Y:S01]  /*6620*/  FMUL R38, R70, R45 ;  /* 0x0000002d46267220 */ /* 0x000fe20000400000 */
[C---:B------:R-:W-:Y:S01]  /*6630*/  FFMA R28, R71.reuse, R100, R28 ;  /* 0x00000064471c7223 */ /* 0x040fe2000000001c */
[----:B------:R-:W-:Y:S01]  /*6640*/  F2FP.SATFINITE.E5M2.F32.PACK_AB_MERGE_C R6, R22, R21, R6 ;  /* 0x000000151606723e */ /* 0x000fe20004806006 */
[C---:B------:R-:W-:Y:S01]  /*6650*/  FFMA R29, R71.reuse, R101, R29 ;  /* 0x00000065471d7223 */ /* 0x040fe2000000001d */
[C---:B------:R-:W-:Y:S01]  /*6660*/  FFMA R30, R71.reuse, R102, R30 ;  /* 0x00000066471e7223 */ /* 0x040fe2000000001e */
[----:B------:R-:W-:Y:S01]  /*6670*/  FFMA R31, R71, R103, R31 ;  /* 0x00000067471f7223 */ /* 0x000fe2000000001f */
[C---:B------:R-:W-:Y:S01]  /*6680*/  FMUL R45, R70.reuse, R52 ;  /* 0x00000034462d7220 */ /* 0x040fe20000400000 */
[C---:B------:R-:W-:Y:S01]  /*6690*/  FMUL R52, R70.reuse, R59 ;  /* 0x0000003b46347220 */ /* 0x040fe20000400000 */
[C---:B------:R-:W-:Y:S01]  /*66a0*/  FMUL R59, R70.reuse, R66 ;  /* 0x00000042463b7220 */ /* 0x040fe20000400000 */
[----:B------:R-:W-:Y:S01]  /*66b0*/  F2FP.SATFINITE.E5M2.F32.PACK_AB_MERGE_C R66, R13, R12, R14 ;  /* 0x0000000c0d42723e */ /* 0x000fe2000480600e */
[C---:B------:R-:W-:Y:S01]  /*66c0*/  FMUL R32, R70.reuse, R39 ;  /* 0x0000002746207220 */ /* 0x040fe20000400000 */
[--C-:B------:R-:W-:Y:S02]  /*66d0*/  HADD2.F32 R107, -RZ, R108.reuse.H0_H0 ;  /* 0x2000006cff6b7230 */ /* 0x100fe40000004100 */
[C---:B------:R-:W-:Y:S01]  /*66e0*/  FMUL R35, R70.reuse, R42 ;  /* 0x0000002a46237220 */ /* 0x040fe20000400000 */
[----:B------:R-:W-:Y:S02]  /*66f0*/  HADD2.F32 R108, -RZ, R108.H1_H1 ;  /* 0x3000006cff6c7230 */ /* 0x000fe40000004100 */
[C---:B------:R-:W-:Y:S01]  /*6700*/  FFMA R32, R71.reuse, R104, R32 ;  /* 0x0000006847207223 */ /* 0x040fe20000000020 */
[----:B------:R-:W-:Y:S01]  /*6710*/  FMUL R36, R70, R43 ;  /* 0x0000002b46247220 */ /* 0x000fe20000400000 */
[C---:B------:R-:W-:Y:S01]  /*6720*/  FFMA R33, R71.reuse, R105, R33 ;  /* 0x0000006947217223 */ /* 0x040fe20000000021 */
[C---:B------:R-:W-:Y:S01]  /*6730*/  FFMA R34, R71.reuse, R106, R34 ;  /* 0x0000006a47227223 */ /* 0x040fe20000000022 */
[--C-:B------:R-:W-:Y:S01]  /*6740*/  HADD2.F32 R111, -RZ, R112.reuse.H0_H0 ;  /* 0x20000070ff6f7230 */ /* 0x100fe20000004100 */
[----:B------:R-:W-:Y:S01]  /*6750*/  F2FP.SATFINITE.E5M2.F32.PACK_AB_MERGE_C R32, R32, R31, RZ ;  /* 0x0000001f2020723e */ /* 0x000fe200048060ff */
[C---:B------:R-:W-:Y:S01]  /*6760*/  FFMA R35, R71.reuse, R107, R35 ;  /* 0x0000006b47237223 */ /* 0x040fe20000000023 */
[----:B------:R-:W-:Y:S02]  /*6770*/  HADD2.F32 R112, -RZ, R112.H1_H1 ;  /* 0x30000070ff707230 */ /* 0x000fe40000004100 */
[----:B------:R-:W-:Y:S01]  /*6780*/  FMUL R39, R70, R46 ;  /* 0x0000002e46277220 */ /* 0x000fe20000400000 */
[----:B------:R-:W-:Y:S01]  /*6790*/  F2FP.SATFINITE.E5M2.F32.PACK_AB_MERGE_C R32, R30, R29, R32 ;  /* 0x0000001d1e20723e */ /* 0x000fe20004806020 */
[C---:B------:R-:W-:Y:S01]  /*67a0*/  FFMA R36, R71.reuse, R108, R36 ;  /* 0x0000006c47247223 */ /* 0x040fe20000000024 */
[C---:B------:R-:W-:Y:S01]  /*67b0*/  FMUL R40, R70.reuse, R47 ;  /* 0x0000002f46287220 */ /* 0x040fe20000400000 */
[C---:B------:R-:W-:Y:S01]  /*67c0*/  FFMA R37, R71.reuse, R109, R37 ;  /* 0x0000006d47257223 */ /* 0x040fe20000000025 */
[C---:B------:R-:W-:Y:S01]  /*67d0*/  FFMA R38, R71.reuse, R110, R38 ;  /* 0x0000006e47267223 */ /* 0x040fe20000000026 */
[C---:B------:R-:W-:Y:S01]  /*67e0*/  FMUL R42, R70.reuse, R49 ;  /* 0x00000031462a7220 */ /* 0x040fe20000400000 */
[--C-:B------:R-:W-:Y:S02]  /*67f0*/  HADD2.F32 R115, -RZ, R116.reuse.H0_H0 ;  /* 0x20000074ff737230 */ /* 0x100fe40000004100 */
[C---:B------:R-:W-:Y:S01]  /*6800*/  FFMA R39, R71.reuse, R111, R39 ;  /* 0x0000006f47277223 */ /* 0x040fe20000000027 */
[----:B------:R-:W-:Y:S02]  /*6810*/  HADD2.F32 R116, -RZ, R116.H1_H1 ;  /* 0x30000074ff747230 */ /* 0x000fe40000004100 */
[C---:B------:R-:W-:Y:S01]  /*6820*/  FMUL R43, R70.reuse, R50 ;  /* 0x00000032462b7220 */ /* 0x040fe20000400000 */
[C---:B------:R-:W-:Y:S01]  /*6830*/  FFMA R40, R71.reuse, R112, R40 ;  /* 0x0000007047287223 */ /* 0x040fe20000000028 */
[C---:B------:R-:W-:Y:S01]  /*6840*/  FMUL R44, R70.reuse, R51 ;  /* 0x00000033462c7220 */ /* 0x040fe20000400000 */
[C---:B------:R-:W-:Y:S01]  /*6850*/  FFMA R41, R71.reuse, R113, R41 ;  /* 0x0000007147297223 */ /* 0x040fe20000000029 */
[C---:B------:R-:W-:Y:S01]  /*6860*/  FMUL R50, R70.reuse, R57 ;  /* 0x0000003946327220 */ /* 0x040fe20000400000 */
[C---:B------:R-:W-:Y:S01]  /*6870*/  FMUL R57, R70.reuse, R64 ;  /* 0x0000004046397220 */ /* 0x040fe20000400000 */
[----:B------:R-:W-:Y:S01]  /*6880*/  FFMA R42, R71, R114, R42 ;  /* 0x00000072472a7223 */ /* 0x000fe2000000002a */
[C---:B------:R-:W-:Y:S01]  /*6890*/  FMUL R46, R70.reuse, R53 ;  /* 0x00000035462e7220 */ /* 0x040fe20000400000 */
[--C-:B------:R-:W-:Y:S01]  /*68a0*/  HADD2.F32 R119, -RZ, R120.reuse.H0_H0 ;  /* 0x20000078ff777230 */ /* 0x100fe20000004100 */
[----:B------:R-:W-:Y:S01]  /*68b0*/  F2FP.SATFINITE.E5M2.F32.PACK_AB_MERGE_C R64, R5, R4, R76 ;  /* 0x000000040540723e */ /* 0x000fe2000480604c */
[C---:B------:R-:W-:Y:S01]  /*68c0*/  FMUL R51, R70.reuse, R58 ;  /* 0x0000003a46337220 */ /* 0x040fe20000400000 */
[C---:B------:R-:W-:Y:S01]  /*68d0*/  FMUL R53, R70.reuse, R60 ;  /* 0x0000003c46357220 */ /* 0x040fe20000400000 */
[C---:B------:R-:W-:Y:S01]  /*68e0*/  FFMA R43, R71.reuse, R115, R43 ;  /* 0x00000073472b7223 */ /* 0x040fe2000000002b */
[----:B------:R-:W-:Y:S02]  /*68f0*/  HADD2.F32 R120, -RZ, R120.H1_H1 ;  /* 0x30000078ff787230 */ /* 0x000fe40000004100 */
[C---:B------:R-:W-:Y:S01]  /*6900*/  FMUL R47, R70.reuse, R54 ;  /* 0x00000036462f7220 */ /* 0x040fe20000400000 */
[C---:B------:R-:W-:Y:S01]  /*6910*/  FMUL R58, R70.reuse, R65 ;  /* 0x00000041463a7220 */ /* 0x040fe20000400000 */
[----:B------:R-:W-:Y:S01]  /*6920*/  FMUL R60, R70, R67 ;  /* 0x00000043463c7220 */ /* 0x000fe20000400000 */
[----:B------:R-:W-:Y:S01]  /*6930*/  F2FP.SATFINITE.E5M2.F32.PACK_AB_MERGE_C R5, R20, R11, RZ ;  /* 0x0000000b1405723e */ /* 0x000fe200048060ff */
[----:B------:R-:W-:Y:S01]  /*6940*/  FFMA R44, R71, R116, R44 ;  /* 0x00000074472c7223 */ /* 0x000fe2000000002c */
[C---:B------:R-:W-:Y:S01]  /*6950*/  FMUL R48, R70.reuse, R55 ;  /* 0x0000003746307220 */ /* 0x040fe20000400000 */
[----:B------:R-:W-:Y:S01]  /*6960*/  F2FP.SATFINITE.E5M2.F32.PACK_AB_MERGE_C R65, R9, R8, R129 ;  /* 0x000000080941723e */ /* 0x000fe20004806081 */
[----:B------:R-:W-:Y:S01]  /*6970*/  FFMA R45, R71, R117, R45 ;  /* 0x00000075472d7223 */ /* 0x000fe2000000002d */
[----:B------:R-:W-:Y:S01]  /*6980*/  F2FP.SATFINITE.E5M2.F32.PACK_AB_MERGE_C R67, R17, R16, R18 ;  /* 0x000000101143723e */ /* 0x000fe20004806012 */
[----:B------:R-:W-:Y:S01]  /*6990*/  FMUL R49, R70, R56 ;  /* 0x0000003846317220 */ /* 0x000fe20000400000 */
[C---:B------:R-:W-:Y:S01]  /*69a0*/  FFMA R46, R71.reuse, R118, R46 ;  /* 0x00000076472e7223 */ /* 0x040fe2000000002e */
[--C-:B------:R-:W-:Y:S02]  /*69b0*/  HADD2.F32 R123, -RZ, R124.reuse.H0_H0 ;  /* 0x2000007cff7b7230 */ /* 0x100fe40000004100 */
[C---:B------:R-:W-:Y:S01]  /*69c0*/  FFMA R47, R71.reuse, R119, R47 ;  /* 0x00000077472f7223 */ /* 0x040fe2000000002f */
[----:B------:R1:W-:Y:S01]  /*69d0*/  STS.128 [R140+UR44+0x2200], R64 ;  /* 0x002200408c007988 */ /* 0x0003e20008000c2c */
[----:B------:R-:W-:Y:S01]  /*69e0*/  HADD2.F32 R124, -RZ, R124.H1_H1 ;  /* 0x3000007cff7c7230 */ /* 0x000fe20000004100 */
[----:B------:R-:W-:Y:S01]  /*69f0*/  F2FP.SATFINITE.E5M2.F32.PACK_AB_MERGE_C R5, R10, R7, R5 ;  /* 0x000000070a05723e */ /* 0x000fe20004806005 */
[C---:B------:R-:W-:Y:S01]  /*6a00*/  FFMA R48, R71.reuse, R120, R48 ;  /* 0x0000007847307223 */ /* 0x040fe20000000030 */
[----:B------:R-:W-:Y:S01]  /*6a10*/  F2FP.SATFINITE.E5M2.F32.PACK_AB_MERGE_C R7, R28, R27, RZ ;  /* 0x0000001b1c07723e */ /* 0x000fe200048060ff */
        /* <DEDUP_REMOVED lines=8> */
[----:B------:R-:W-:Y:S01]  /*6aa0*/  FMUL R56, R70, R63 ;  /* 0x0000003f46387220 */ /* 0x000fe20000400000 */
[----:B------:R-:W-:Y:S01]  /*6ab0*/  F2FP.SATFINITE.E5M2.F32.PACK_AB_MERGE_C R4, R2, R0, R3 ;  /* 0x000000000204723e */ /* 0x000fe20004806003 */
[C---:B------:R-:W-:Y:S01]  /*6ac0*/  FFMA R53, R71.reuse, R125, R53 ;  /* 0x0000007d47357223 */ /* 0x040fe20000000035 */
[----:B------:R-:W-:Y:S01]  /*6ad0*/  F2FP.SATFINITE.E5M2.F32.PACK_AB_MERGE_C R7, R26, R25, R7 ;  /* 0x000000191a07723e */ /* 0x000fe20004806007 */
[C---:B------:R-:W-:Y:S01]  /*6ae0*/  FFMA R54, R71.reuse, R126, R54 ;  /* 0x0000007e47367223 */ /* 0x040fe20000000036 */
[C---:B------:R-:W-:Y:S01]  /*6af0*/  FFMA R55, R71.reuse, R127, R55 ;  /* 0x0000007f47377223 */ /* 0x040fe20000000037 */
[----:B------:R-:W-:Y:S01]  /*6b00*/  F2FP.SATFINITE.E5M2.F32.PACK_AB_MERGE_C R35, R36, R35, RZ ;  /* 0x000000232423723e */ /* 0x000fe200048060ff */
[C---:B------:R-:W-:Y:S01]  /*6b10*/  FFMA R56, R71.reuse, R128, R56 ;  /* 0x0000008047387223 */ /* 0x040fe20000000038 */
[----:B------:R1:W-:Y:S01]  /*6b20*/  STS.128 [R149+0x2010], R4 ;  /* 0x0020100495007388 */ /* 0x0003e20000000c00 */
[----:B------:R-:W-:Y:S01]  /*6b30*/  F2FP.SATFINITE.E5M2.F32.PACK_AB_MERGE_C R39, R40, R39, RZ ;  /* 0x000000272827723e */ /* 0x000fe200048060ff */
[C---:B------:R-:W-:Y:S01]  /*6b40*/  FFMA R57, R71.reuse, R72, R57 ;  /* 0x0000004847397223 */ /* 0x040fe20000000039 */
[----:B------:R-:W-:Y:S01]  /*6b50*/  F2FP.SATFINITE.E5M2.F32.PACK_AB_MERGE_C R43, R44, R43, RZ ;  /* 0x0000002b2c2b723e */ /* 0x000fe200048060ff */
[C---:B------:R-:W-:Y:S01]  /*6b60*/  FFMA R58, R71.reuse, R73, R58 ;  /* 0x00000049473a7223 */ /* 0x040fe2000000003a */
[C---:B------:R-:W-:Y:S01]  /*6b70*/  FFMA R59, R71.reuse, R74, R59 ;  /* 0x0000004a473b7223 */ /* 0x040fe2000000003b */
[----:B------:R-:W-:Y:S01]  /*6b80*/  F2FP.SATFINITE.E5M2.F32.PACK_AB_MERGE_C R33, R34, R33, R35 ;  /* 0x000000212221723e */ /* 0x000fe20004806023 */
[----:B------:R-:W-:Y:S01]  /*6b90*/  FFMA R60, R71, R75, R60 ;  /* 0x0000004b473c7223 */ /* 0x000fe2000000003c */
[----:B------:R-:W-:Y:S02]  /*6ba0*/  F2FP.SATFINITE.E5M2.F32.PACK_AB_MERGE_C R34, R38, R37, R39 ;  /* 0x000000252622723e */ /* 0x000fe40004806027 */
[----:B------:R-:W-:Y:S02]  /*6bb0*/  F2FP.SATFINITE.E5M2.F32.PACK_AB_MERGE_C R35, R42, R41, R43 ;  /* 0x000000292a23723e */ /* 0x000fe4000480602b */
[----:B------:R-:W-:Y:S02]  /*6bc0*/  F2FP.SATFINITE.E5M2.F32.PACK_AB_MERGE_C R51, R52, R51, RZ ;  /* 0x000000333433723e */ /* 0x000fe400048060ff */
[----:B------:R-:W-:Y:S01]  /*6bd0*/  F2FP.SATFINITE.E5M2.F32.PACK_AB_MERGE_C R48, R48, R47, RZ ;  /* 0x0000002f3030723e */ /* 0x000fe200048060ff */
[----:B------:R1:W-:Y:S01]  /*6be0*/  STS.128 [R148+0x2020], R32 ;  /* 0x0020202094007388 */ /* 0x0003e20000000c00 */
[----:B------:R-:W-:Y:S02]  /*6bf0*/  F2FP.SATFINITE.E5M2.F32.PACK_AB_MERGE_C R55, R56, R55, RZ ;  /* 0x000000373837723e */ /* 0x000fe400048060ff */
[----:B------:R-:W-:Y:S02]  /*6c00*/  F2FP.SATFINITE.E5M2.F32.PACK_AB_MERGE_C R59, R60, R59, RZ ;  /* 0x0000003b3c3b723e */ /* 0x000fe400048060ff */
[----:B------:R-:W-:Y:S02]  /*6c10*/  F2FP.SATFINITE.E5M2.F32.PACK_AB_MERGE_C R49, R50, R49, R51 ;  /* 0x000000313231723e */ /* 0x000fe40004806033 */
[----:B------:R-:W-:Y:S02]  /*6c20*/  F2FP.SATFINITE.E5M2.F32.PACK_AB_MERGE_C R48, R46, R45, R48 ;  /* 0x0000002d2e30723e */ /* 0x000fe40004806030 */
[----:B------:R-:W-:Y:S02]  /*6c30*/  F2FP.SATFINITE.E5M2.F32.PACK_AB_MERGE_C R50, R54, R53, R55 ;  /* 0x000000353632723e */ /* 0x000fe40004806037 */
[----:B------:R-:W-:Y:S05]  /*6c40*/  F2FP.SATFINITE.E5M2.F32.PACK_AB_MERGE_C R51, R58, R57, R59 ;  /* 0x000000393a33723e */ /* 0x000fea000480603b */
[----:B------:R1:W-:Y:S01]  /*6c50*/  STS.128 [R147+0x2030], R48 ;  /* 0x0020303093007388 */ /* 0x0003e20000000c00 */
[----:B------:R-:W-:Y:S01]  /*6c60*/  @!PT LDS RZ, [RZ] ;  /* 0x00000000fffff984 */ /* 0x000fe20000000800 */
[----:B------:R-:W-:Y:S01]  /*6c70*/  @!PT LDS RZ, [RZ] ;  /* 0x00000000fffff984 */ /* 0x000fe20000000800 */
[----:B------:R-:W-:Y:S01]  /*6c80*/  @!PT LDS RZ, [RZ] ;  /* 0x00000000fffff984 */ /* 0x000fe20000000800 */
[----:B------:R-:W-:Y:S01]  /*6c90*/  @!PT LDS RZ, [RZ] ;  /* 0x00000000fffff984 */ /* 0x000fe20000000800 */
[----:B------:R3:W-:Y:S07]  /*6ca0*/  MEMBAR.ALL.CTA ;  /* 0x0000000000007992 */ /* 0x0007ee0000008000 */
[----:B---3--:R-:W3:Y:S02]  /*6cb0*/  FENCE.VIEW.ASYNC.S ;  /* 0x00000000000073c6 */ /* 0x008ee40000000000 */
[----:B---3--:R-:W-:Y:S06]  /*6cc0*/  BAR.SYNC.DEFER_BLOCKING 0x1, 0x80 ;  /* 0x0042000000007b1d */ /* 0x008fec0000010000 */
[----:B------:R-:W-:Y:S05]  /*6cd0*/  @P0 BRA `(.L_x_101) ;  /* 0x0000000000300947 */ /* 0x000fea0003800000 */
[----:B------:R-:W-:Y:S02]  /*6ce0*/  UIADD3 UR4, UPT, UPT, UR44, 0x2200, URZ ;  /* 0x000022002c047890 */ /* 0x000fe4000fffe0ff */
[----:B------:R-:W-:Y:S02]  /*6cf0*/  USHF.L.U32 UR9, UR45, 0x6, URZ ;  /* 0x000000062d097899 */ /* 0x000fe400080006ff */
[----:B------:R-:W-:Y:S02]  /*6d00*/  USHF.L.U32 UR10, UR46, 0x7, URZ ;  /* 0x000000072e0a7899 */ /* 0x000fe400080006ff */
[----:B------:R-:W-:Y:S01]  /*6d10*/  MOV R150, UR4 ;  /* 0x0000000400967c02 */ /* 0x000fe20008000f00 */
[----:B------:R-:W-:Y:S01]  /*6d20*/  UIADD3 UR4, UP0, UPT, UR62, 0x680, URZ ;  /* 0x000006803e047890 */ /* 0x000fe2000ff1e0ff */
[----:B------:R-:W-:Y:S02]  /*6d30*/  UMOV UR11, UR36 ;  /* 0x00000024000b7c82 */ /* 0x000fe40008000000 */
[----:B------:R-:W-:Y:S01]  /*6d40*/  R2UR UR8, R150 ;  /* 0x00000000960872ca */ /* 0x000fe200000e0000 */
[----:B------:R-:W-:Y:S11]  /*6d50*/  UIADD3.X UR5, UPT, UPT, URZ, UR63, URZ, UP0, !UPT ;  /* 0x0000003fff057290 */ /* 0x000ff600087fe4ff */
[----:B------:R-:W-:Y:S01]  /*6d60*/  @!UPT UIADD3 URZ, UPT, UPT, URZ, URZ, URZ ;  /* 0x000000fffffff290 */ /* 0x000fe2000fffe0ff */
[----:B------:R3:W-:Y:S01]  /*6d70*/  UTMASTG.3D [UR8], [UR4] ;  /* 0x00000008040073b5 */ /* 0x0007e20008010000 */
[----:B------:R0:W-:Y:S01]  /*6d80*/  UTMACMDFLUSH ;  /* 0x00000000000079b7 */ /* 0x0001e20000000000 */
[----:B---3--:R-:W-:Y:S04]  /*6d90*/  DEPBAR.LE SB0, 0x0 ;  /* 0x000080000000791a */ /* 0x008fe80000000000 */
.L_x_101:
[----:B------:R-:W-:Y:S05]  /*6da0*/  BSYNC.RECONVERGENT B0 ;  /* 0x0000000000007941 */ /* 0x000fea0003800200 */
.L_x_100:
[----:B------:R-:W-:Y:S01]  /*6db0*/  BAR.SYNC.DEFER_BLOCKING 0x1, 0x80 ;  /* 0x0042000000007b1d */ /* 0x000fe20000010000 */
[----:B------:R-:W-:Y:S01]  /*6dc0*/  ISETP.NE.AND P0, PT, R143, 0x2, PT ;  /* 0x000000028f00780c */ /* 0x000fe20003f05270 */
[----:B------:R-:W-:Y:S01]  /*6dd0*/  UISETP.NE.AND UP0, UPT, UR47, URZ, UPT ;  /* 0x000000ff2f00728c */ /* 0x000fe2000bf05270 */
[----:B------:R-:W-:Y:S01]  /*6de0*/  ISETP.NE.AND P1, PT, R68, 0x4, PT ;  /* 0x000000044400780c */ /* 0x000fe20003f25270 */
[----:B------:R-:W-:Y:S01]  /*6df0*/  UIADD3 UR45, UPT, UPT, UR37, UR55, URZ ;  /* 0x00000037252d7290 */ /* 0x000fe2000fffe0ff */
[----:B------:R-:W-:Y:S01]  /*6e00*/  SEL R2, RZ, 0x1, P0 ;  /* 0x00000001ff027807 */ /* 0x000fe20000000000 */
[----:B------:R-:W-:Y:S01]  /*6e10*/  UIADD3 UR46, UPT, UPT, UR38, UR58, URZ ;  /* 0x0000003a262e7290 */ /* 0x000fe2000fffe0ff */
[----:B------:R-:W-:Y:S02]  /*6e20*/  SEL R0, RZ, 0x1, P1 ;  /* 0x00000001ff007807 */ /* 0x000fe40000800000 */
[----:B------:R-:W-:Y:S02]  /*6e30*/  LOP3.LUT R145, R145, R2, RZ, 0x3c, !PT ;  /* 0x0000000291917212 */ /* 0x000fe400078e3cff */
[----:B------:R-:W-:Y:S02]  /*6e40*/  LOP3.LUT R146, R146, R0, RZ, 0x3c, !PT ;  /* 0x0000000092927212 */ /* 0x000fe400078e3cff */
[----:B------:R-:W-:Y:S02]  /*6e50*/  SEL R143, R143, RZ, P0 ;  /* 0x000000ff8f8f7207 */ /* 0x000fe40000000000 */
[----:B------:R-:W-:Y:S01]  /*6e60*/  SEL R68, R68, RZ, P1 ;  /* 0x000000ff44447207 */ /* 0x000fe20000800000 */
[----:B------:R-:W-:Y:S01]  /*6e70*/  UMOV UR36, UR54 ;  /* 0x0000003600247c82 */ /* 0x000fe20008000000 */
[----:B------:R-:W-:Y:S05]  /*6e80*/  BRA.U UP0, `(.L_x_102) ;  /* 0xffffffdd00187547 */ /* 0x000fea000b83ffff */
[----:B------:R-:W-:Y:S05]  /*6e90*/  EXIT ;  /* 0x000000000000794d */ /* 0x000fea0003800000 */
.L_x_24:
[----:B-1----:R1:W2:Y:S02]  /*6ea0*/  SYNCS.PHASECHK.TRANS64.TRYWAIT P0, [R0+URZ+0xe0], R2 ;  /* 0x0000e002000075a7 */ /* 0x0022a400080011ff */
[----:B--2---:R-:W-:Y:S05]  /*6eb0*/  @!P0 NANOSLEEP.SYNCS 0x989680 ;  /* 0x009896800000895d */ /* 0x004fea0003900000 */
[----:B------:R-:W2:Y:S02]  /*6ec0*/  @!P0 SYNCS.PHASECHK.TRANS64 P0, [R0+URZ+0xe0], R2 ;  /* 0x0000e002000085a7 */ /* 0x000ea400080010ff */
[----:B--2---:R-:W-:Y:S05]  /*6ed0*/  @!P0 BRA `(.L_x_24) ;  /* 0xfffffffc00f08947 */ /* 0x004fea000383ffff */
[----:B------:R-:W-:Y:S05]  /*6ee0*/  BRA `(.L_x_103) ;  /* 0xffffffa800507947 */ /* 0x000fea000383ffff */
.L_x_27:
[----:B-1----:R-:W-:-:S07]  /*6ef0*/  MOV R0, UR33 ;  /* 0x0000002100007c02 */ /* 0x002fce0008000f00 */
.L_x_104:
[----:B-1----:R1:W2:Y:S02]  /*6f00*/  SYNCS.PHASECHK.TRANS64.TRYWAIT P0, [R0+URZ+0x28], R3 ;  /* 0x00002803000075a7 */ /* 0x0022a400080011ff */
[----:B--2---:R-:W-:Y:S05]  /*6f10*/  @!P0 NANOSLEEP.SYNCS 0x989680 ;  /* 0x009896800000895d */ /* 0x004fea0003900000 */
[----:B------:R-:W2:Y:S02]  /*6f20*/  @!P0 SYNCS.PHASECHK.TRANS64 P0, [R0+URZ+0x28], R3 ;  /* 0x00002803000085a7 */ /* 0x000ea400080010ff */
[----:B--2---:R-:W-:Y:S05]  /*6f30*/  @!P0 BRA `(.L_x_104) ;  /* 0xfffffffc00f08947 */ /* 0x004fea000383ffff */
[----:B------:R-:W-:Y:S05]  /*6f40*/  BRA `(.L_x_26) ;  /* 0xffffffa800907947 */ /* 0x000fea000383ffff */
.L_x_34:
[----:B-1----:R-:W-:-:S07]  /*6f50*/  MOV R0, UR17 ;  /* 0x0000001100007c02 */ /* 0x002fce0008000f00 */
.L_x_105:
[----:B-1----:R1:W2:Y:S02]  /*6f60*/  SYNCS.PHASECHK.TRANS64.TRYWAIT P0, [R0+URZ+0x28], R3 ;  /* 0x00002803000075a7 */ /* 0x0022a400080011ff */
[----:B--2---:R-:W-:Y:S05]  /*6f70*/  @!P0 NANOSLEEP.SYNCS 0x989680 ;  /* 0x009896800000895d */ /* 0x004fea0003900000 */
[----:B------:R-:W2:Y:S02]  /*6f80*/  @!P0 SYNCS.PHASECHK.TRANS64 P0, [R0+URZ+0x28], R3 ;  /* 0x00002803000085a7 */ /* 0x000ea400080010ff */
[----:B--2---:R-:W-:Y:S05]  /*6f90*/  @!P0 BRA `(.L_x_105) ;  /* 0xfffffffc00f08947 */ /* 0x004fea000383ffff */
[----:B------:R-:W-:Y:S05]  /*6fa0*/  BRA `(.L_x_33) ;  /* 0xffffffac004c7947 */ /* 0x000fea000383ffff */
.L_x_39:
[----:B-1----:R1:W2:Y:S02]  /*6fb0*/  SYNCS.PHASECHK.TRANS64.TRYWAIT P0, [R3+URZ+0x70], R0 ;  /* 0x00007000030075a7 */ /* 0x0022a400080011ff */
[----:B--2---:R-:W-:Y:S05]  /*6fc0*/  @!P0 NANOSLEEP.SYNCS 0x989680 ;  /* 0x009896800000895d */ /* 0x004fea0003900000 */
[----:B------:R-:W2:Y:S02]  /*6fd0*/  @!P0 SYNCS.PHASECHK.TRANS64 P0, [R3+URZ+0x70], R0 ;  /* 0x00007000030085a7 */ /* 0x000ea400080010ff */
[----:B--2---:R-:W-:Y:S05]  /*6fe0*/  @!P0 BRA `(.L_x_39) ;  /* 0xfffffffc00f08947 */ /* 0x004fea000383ffff */
[----:B------:R-:W-:Y:S05]  /*6ff0*/  BRA `(.L_x_106) ;  /* 0xffffffac00ec7947 */ /* 0x000fea000383ffff */
.L_x_43:
[----:B------:R-:W-:-:S07]  /*7000*/  MOV R0, UR4 ;  /* 0x0000000400007c02 */ /* 0x000fce0008000f00 */
.L_x_107:
[----:B-1----:R1:W2:Y:S02]  /*7010*/  SYNCS.PHASECHK.TRANS64.TRYWAIT P0, [R0+URZ], R2 ;  /* 0x00000002000075a7 */ /* 0x0022a400080011ff */
[----:B--2---:R-:W-:Y:S05]  /*7020*/  @!P0 NANOSLEEP.SYNCS 0x989680 ;  /* 0x009896800000895d */ /* 0x004fea0003900000 */
[----:B------:R-:W2:Y:S02]  /*7030*/  @!P0 SYNCS.PHASECHK.TRANS64 P0, [R0+URZ], R2 ;  /* 0x00000002000085a7 */ /* 0x000ea400080010ff */
[----:B--2---:R-:W-:Y:S05]  /*7040*/  @!P0 BRA `(.L_x_107) ;  /* 0xfffffffc00f08947 */ /* 0x004fea000383ffff */
[----:B------:R-:W-:Y:S05]  /*7050*/  BRA `(.L_x_108) ;  /* 0xffffffb400907947 */ /* 0x000fea000383ffff */
.L_x_44:
[----:B------:R-:W-:-:S07]  /*7060*/  MOV R0, UR5 ;  /* 0x0000000500007c02 */ /* 0x000fce0008000f00 */
.L_x_109:
[----:B-1----:R1:W2:Y:S02]  /*7070*/  SYNCS.PHASECHK.TRANS64.TRYWAIT P0, [R0+URZ], R3 ;  /* 0x00000003000075a7 */ /* 0x0022a400080011ff */
[----:B--2---:R-:W-:Y:S05]  /*7080*/  @!P0 NANOSLEEP.SYNCS 0x989680 ;  /* 0x009896800000895d */ /* 0x004fea0003900000 */
[----:B------:R-:W2:Y:S02]  /*7090*/  @!P0 SYNCS.PHASECHK.TRANS64 P0, [R0+URZ], R3 ;  /* 0x00000003000085a7 */ /* 0x000ea400080010ff */
[----:B--2---:R-:W-:Y:S05]  /*70a0*/  @!P0 BRA `(.L_x_109) ;  /* 0xfffffffc00f08947 */ /* 0x004fea000383ffff */
[----:B------:R-:W-:Y:S05]  /*70b0*/  BRA `(.L_x_110) ;  /* 0xffffffb4009c7947 */ /* 0x000fea000383ffff */
.L_x_45:
[----:B------:R-:W-:-:S07]  /*70c0*/  MOV R0, UR5 ;  /* 0x0000000500007c02 */ /* 0x000fce0008000f00 */
.L_x_111:
[----:B-1----:R1:W2:Y:S02]  /*70d0*/  SYNCS.PHASECHK.TRANS64.TRYWAIT P0, [R0+URZ], R3 ;  /* 0x00000003000075a7 */ /* 0x0022a400080011ff */
[----:B--2---:R-:W-:Y:S05]  /*70e0*/  @!P0 NANOSLEEP.SYNCS 0x989680 ;  /* 0x009896800000895d */ /* 0x004fea0003900000 */
[----:B------:R-:W2:Y:S02]  /*70f0*/  @!P0 SYNCS.PHASECHK.TRANS64 P0, [R0+URZ], R3 ;  /* 0x00000003000085a7 */ /* 0x000ea400080010ff */
[----:B--2---:R-:W-:Y:S05]  /*7100*/  @!P0 BRA `(.L_x_111) ;  /* 0xfffffffc00f08947 */ /* 0x004fea000383ffff */
[----:B------:R-:W-:Y:S05]  /*7110*/  BRA `(.L_x_112) ;  /* 0xffffffb400a87947 */ /* 0x000fea000383ffff */
.L_x_46:
[----:B------:R-:W-:-:S07]  /*7120*/  MOV R0, UR5 ;  /* 0x0000000500007c02 */ /* 0x000fce0008000f00 */
.L_x_113:
[----:B-1----:R1:W2:Y:S02]  /*7130*/  SYNCS.PHASECHK.TRANS64.TRYWAIT P0, [R0+URZ], R3 ;  /* 0x00000003000075a7 */ /* 0x0022a400080011ff */
[----:B--2---:R-:W-:Y:S05]  /*7140*/  @!P0 NANOSLEEP.SYNCS 0x989680 ;  /* 0x009896800000895d */ /* 0x004fea0003900000 */
[----:B------:R-:W2:Y:S02]  /*7150*/  @!P0 SYNCS.PHASECHK.TRANS64 P0, [R0+URZ], R3 ;  /* 0x00000003000085a7 */ /* 0x000ea400080010ff */
[----:B--2---:R-:W-:Y:S05]  /*7160*/  @!P0 BRA `(.L_x_113) ;  /* 0xfffffffc00f08947 */ /* 0x004fea000383ffff */
[----:B------:R-:W-:Y:S05]  /*7170*/  BRA `(.L_x_114) ;  /* 0xffffffb400b47947 */ /* 0x000fea000383ffff */
.L_x_49:
[----:B-1----:R1:W2:Y:S02]  /*7180*/  SYNCS.PHASECHK.TRANS64.TRYWAIT P0, [R2+URZ+0xd0], R4 ;  /* 0x0000d004020075a7 */ /* 0x0022a400080011ff */
[----:B--2---:R-:W-:Y:S05]  /*7190*/  @!P0 NANOSLEEP.SYNCS 0x989680 ;  /* 0x009896800000895d */ /* 0x004fea0003900000 */
[----:B------:R-:W2:Y:S02]  /*71a0*/  @!P0 SYNCS.PHASECHK.TRANS64 P0, [R2+URZ+0xd0], R4 ;  /* 0x0000d004020085a7 */ /* 0x000ea400080010ff */
[----:B--2---:R-:W-:Y:S05]  /*71b0*/  @!P0 BRA `(.L_x_49) ;  /* 0xfffffffc00f08947 */ /* 0x004fea000383ffff */
[----:B------:R-:W-:Y:S05]  /*71c0*/  BRA `(.L_x_115) ;  /* 0xffffffb800107947 */ /* 0x000fea000383ffff */
.L_x_50:
[----:B------:R-:W-:-:S07]  /*71d0*/  MOV R2, UR4 ;  /* 0x0000000400027c02 */ /* 0x000fce0008000f00 */
.L_x_116:
[----:B-1----:R1:W2:Y:S02]  /*71e0*/  SYNCS.PHASECHK.TRANS64.TRYWAIT P0, [R2+URZ+0x80], R5 ;  /* 0x00008005020075a7 */ /* 0x0022a400080011ff */
[----:B--2---:R-:W-:Y:S05]  /*71f0*/  @!P0 NANOSLEEP.SYNCS 0x989680 ;  /* 0x009896800000895d */ /* 0x004fea0003900000 */
[----:B------:R-:W2:Y:S02]  /*7200*/  @!P0 SYNCS.PHASECHK.TRANS64 P0, [R2+URZ+0x80], R5 ;  /* 0x00008005020085a7 */ /* 0x000ea400080010ff */
[----:B--2---:R-:W-:Y:S05]  /*7210*/  @!P0 BRA `(.L_x_116) ;  /* 0xfffffffc00f08947 */ /* 0x004fea000383ffff */
[----:B------:R-:W-:Y:S05]  /*7220*/  BRA `(.L_x_117) ;  /* 0xffffffb800207947 */ /* 0x000fea000383ffff */
.L_x_51:
[----:B-1----:R1:W2:Y:S02]  /*7230*/  SYNCS.PHASECHK.TRANS64.TRYWAIT P1, [R2+URZ+0x70], R4 ;  /* 0x00007004020075a7 */ /* 0x0022a400080211ff */
[----:B--2---:R-:W-:Y:S05]  /*7240*/  @!P1 NANOSLEEP.SYNCS 0x989680 ;  /* 0x009896800000995d */ /* 0x004fea0003900000 */
[----:B------:R-:W2:Y:S02]  /*7250*/  @!P1 SYNCS.PHASECHK.TRANS64 P1, [R2+URZ+0x70], R4 ;  /* 0x00007004020095a7 */ /* 0x000ea400080210ff */
[----:B--2---:R-:W-:Y:S05]  /*7260*/  @!P1 BRA `(.L_x_51) ;  /* 0xfffffffc00f09947 */ /* 0x004fea000383ffff */
[----:B------:R-:W-:Y:S05]  /*7270*/  BRA `(.L_x_118) ;  /* 0xffffffb800507947 */ /* 0x000fea000383ffff */
.L_x_54:
[----:B------:R-:W-:-:S07]  /*7280*/  MOV R0, UR4 ;  /* 0x0000000400007c02 */ /* 0x000fce0008000f00 */
.L_x_119:
[----:B-1----:R1:W2:Y:S02]  /*7290*/  SYNCS.PHASECHK.TRANS64.TRYWAIT P0, [R0+URZ+0x80], R2 ;  /* 0x00008002000075a7 */ /* 0x0022a400080011ff */
[----:B--2---:R-:W-:Y:S05]  /*72a0*/  @!P0 NANOSLEEP.SYNCS 0x989680 ;  /* 0x009896800000895d */ /* 0x004fea0003900000 */
[----:B------:R-:W2:Y:S02]  /*72b0*/  @!P0 SYNCS.PHASECHK.TRANS64 P0, [R0+URZ+0x80], R2 ;  /* 0x00008002000085a7 */ /* 0x000ea400080010ff */
[----:B--2---:R-:W-:Y:S05]  /*72c0*/  @!P0 BRA `(.L_x_119) ;  /* 0xfffffffc00f08947 */ /* 0x004fea000383ffff */
[----:B------:R-:W-:Y:S05]  /*72d0*/  BRA `(.L_x_53) ;  /* 0xffffffb800a47947 */ /* 0x000fea000383ffff */
.L_x_61:
[----:B-1----:R1:W2:Y:S02]  /*72e0*/  SYNCS.PHASECHK.TRANS64.TRYWAIT P1, [R0+URZ+0x70], R2 ;  /* 0x00007002000075a7 */ /* 0x0022a400080211ff */
[----:B--2---:R-:W-:Y:S05]  /*72f0*/  @!P1 NANOSLEEP.SYNCS 0x989680 ;  /* 0x009896800000995d */ /* 0x004fea0003900000 */
[----:B------:R-:W2:Y:S02]  /*7300*/  @!P1 SYNCS.PHASECHK.TRANS64 P1, [R0+URZ+0x70], R2 ;  /* 0x00007002000095a7 */ /* 0x000ea400080210ff */
[----:B--2---:R-:W-:Y:S05]  /*7310*/  @!P1 BRA `(.L_x_61) ;  /* 0xfffffffc00f09947 */ /* 0x004fea000383ffff */
[----:B------:R-:W-:Y:S05]  /*7320*/  BRA `(.L_x_120) ;  /* 0xffffffc000007947 */ /* 0x000fea000383ffff */
.L_x_62:
[----:B------:R-:W-:-:S07]  /*7330*/  MOV R2, UR18 ;  /* 0x0000001200027c02 */ /* 0x000fce0008000f00 */
.L_x_121:
[----:B-1----:R1:W2:Y:S02]  /*7340*/  SYNCS.PHASECHK.TRANS64.TRYWAIT P0, [R2+URZ+0xb0], R0 ;  /* 0x0000b000020075a7 */ /* 0x0022a400080011ff */
[----:B--2---:R-:W-:Y:S05]  /*7350*/  @!P0 NANOSLEEP.SYNCS 0x989680 ;  /* 0x009896800000895d */ /* 0x004fea0003900000 */
[----:B------:R-:W2:Y:S02]  /*7360*/  @!P0 SYNCS.PHASECHK.TRANS64 P0, [R2+URZ+0xb0], R0 ;  /* 0x0000b000020085a7 */ /* 0x000ea400080010ff */
[----:B--2---:R-:W-:Y:S05]  /*7370*/  @!P0 BRA `(.L_x_121) ;  /* 0xfffffffc00f08947 */ /* 0x004fea000383ffff */
[----:B------:R-:W-:Y:S05]  /*7380*/  BRA `(.L_x_122) ;  /* 0xffffffc000347947 */ /* 0x000fea000383ffff */
.L_x_65:
[----:B------:R-:W-:Y:S07]  /*7390*/  MOV R0, UR6 ;  /* 0x0000000600007c02 */ /* 0x000fee0008000f00 */
.L_x_123:
[----:B-1----:R1:W2:Y:S02]  /*73a0*/  SYNCS.PHASECHK.TRANS64.TRYWAIT P0, [R0+URZ], R2 ;  /* 0x00000002000075a7 */ /* 0x0022a400080011ff */
[----:B--2---:R-:W-:Y:S05]  /*73b0*/  @!P0 NANOSLEEP.SYNCS 0x989680 ;  /* 0x009896800000895d */ /* 0x004fea0003900000 */
[----:B------:R-:W2:Y:S02]  /*73c0*/  @!P0 SYNCS.PHASECHK.TRANS64 P0, [R0+URZ], R2 ;  /* 0x00000002000085a7 */ /* 0x000ea400080010ff */
[----:B--2---:R-:W-:Y:S05]  /*73d0*/  @!P0 BRA `(.L_x_123) ;  /* 0xfffffffc00f08947 */ /* 0x004fea000383ffff */
[----:B------:R-:W-:Y:S05]  /*73e0*/  BRA `(.L_x_64) ;  /* 0xffffffc000547947 */ /* 0x000fea000383ffff */
.L_x_68:
[----:B------:R-:W-:-:S07]  /*73f0*/  MOV R0, UR4 ;  /* 0x0000000400007c02 */ /* 0x000fce0008000f00 */
.L_x_124:
[----:B--2---:R2:W4:Y:S02]  /*7400*/  SYNCS.PHASECHK.TRANS64.TRYWAIT P0, [R0+URZ], R2 ;  /* 0x00000002000075a7 */ /* 0x00452400080011ff */
[----:B----4-:R-:W-:Y:S05]  /*7410*/  @!P0 NANOSLEEP.SYNCS 0x989680 ;  /* 0x009896800000895d */ /* 0x010fea0003900000 */
[----:B------:R-:W4:Y:S02]  /*7420*/  @!P0 SYNCS.PHASECHK.TRANS64 P0, [R0+URZ], R2 ;  /* 0x00000002000085a7 */ /* 0x000f2400080010ff */
[----:B----4-:R-:W-:Y:S05]  /*7430*/  @!P0 BRA `(.L_x_124) ;  /* 0xfffffffc00f08947 */ /* 0x010fea000383ffff */
[----:B------:R-:W-:Y:S05]  /*7440*/  BRA `(.L_x_125) ;  /* 0xffffffc000f47947 */ /* 0x000fea000383ffff */
.L_x_69:
[----:B------:R-:W-:-:S07]  /*7450*/  MOV R0, UR5 ;  /* 0x0000000500007c02 */ /* 0x000fce0008000f00 */
.L_x_126:
[----:B-1----:R1:W2:Y:S02]  /*7460*/  SYNCS.PHASECHK.TRANS64.TRYWAIT P0, [R0+URZ], R3 ;  /* 0x00000003000075a7 */ /* 0x0022a400080011ff */
[----:B--2---:R-:W-:Y:S05]  /*7470*/  @!P0 NANOSLEEP.SYNCS 0x989680 ;  /* 0x009896800000895d */ /* 0x004fea0003900000 */
[----:B------:R-:W2:Y:S02]  /*7480*/  @!P0 SYNCS.PHASECHK.TRANS64 P0, [R0+URZ], R3 ;  /* 0x00000003000085a7 */ /* 0x000ea400080010ff */
[----:B--2---:R-:W-:Y:S05]  /*7490*/  @!P0 BRA `(.L_x_126) ;  /* 0xfffffffc00f08947 */ /* 0x004fea000383ffff */
[----:B------:R-:W-:Y:S05]  /*74a0*/  BRA `(.L_x_127) ;  /* 0xffffffc400007947 */ /* 0x000fea000383ffff */
.L_x_70:
[----:B------:R-:W-:-:S07]  /*74b0*/  MOV R0, UR5 ;  /* 0x0000000500007c02 */ /* 0x000fce0008000f00 */
.L_x_128:
[----:B-1----:R1:W2:Y:S02]  /*74c0*/  SYNCS.PHASECHK.TRANS64.TRYWAIT P0, [R0+URZ], R3 ;  /* 0x00000003000075a7 */ /* 0x0022a400080011ff */
[----:B--2---:R-:W-:Y:S05]  /*74d0*/  @!P0 NANOSLEEP.SYNCS 0x989680 ;  /* 0x009896800000895d */ /* 0x004fea0003900000 */
[----:B------:R-:W2:Y:S02]  /*74e0*/  @!P0 SYNCS.PHASECHK.TRANS64 P0, [R0+URZ], R3 ;  /* 0x00000003000085a7 */ /* 0x000ea400080010ff */
[----:B--2---:R-:W-:Y:S05]  /*74f0*/  @!P0 BRA `(.L_x_128) ;  /* 0xfffffffc00f08947 */ /* 0x004fea000383ffff */
[----:B------:R-:W-:Y:S05]  /*7500*/  BRA `(.L_x_129) ;  /* 0xffffffc4000c7947 */ /* 0x000fea000383ffff */
.L_x_71:
[----:B-1----:R-:W-:-:S07]  /*7510*/  MOV R0, UR4 ;  /* 0x0000000400007c02 */ /* 0x002fce0008000f00 */
.L_x_130:
[----:B-1----:R1:W2:Y:S02]  /*7520*/  SYNCS.PHASECHK.TRANS64.TRYWAIT P0, [R0+URZ], R2 ;  /* 0x00000002000075a7 */ /* 0x0022a400080011ff */
[----:B--2---:R-:W-:Y:S05]  /*7530*/  @!P0 NANOSLEEP.SYNCS 0x989680 ;  /* 0x009896800000895d */ /* 0x004fea0003900000 */
[----:B------:R-:W2:Y:S02]  /*7540*/  @!P0 SYNCS.PHASECHK.TRANS64 P0, [R0+URZ], R2 ;  /* 0x00000002000085a7 */ /* 0x000ea400080010ff */
[----:B--2---:R-:W-:Y:S05]  /*7550*/  @!P0 BRA `(.L_x_130) ;  /* 0xfffffffc00f08947 */ /* 0x004fea000383ffff */
[----:B------:R-:W-:Y:S05]  /*7560*/  BRA `(.L_x_131) ;  /* 0xffffffc400187947 */ /* 0x000fea000383ffff */
.L_x_76:
[----:B--2---:R2:W3:Y:S02]  /*7570*/  SYNCS.PHASECHK.TRANS64.TRYWAIT P0, [R7+URZ+0x70], R0 ;  /* 0x00007000070075a7 */ /* 0x0044e400080011ff */
[----:B---3--:R-:W-:Y:S05]  /*7580*/  @!P0 NANOSLEEP.SYNCS 0x989680 ;  /* 0x009896800000895d */ /* 0x008fea0003900000 */
[----:B------:R-:W3:Y:S02]  /*7590*/  @!P0 SYNCS.PHASECHK.TRANS64 P0, [R7+URZ+0x70], R0 ;  /* 0x00007000070085a7 */ /* 0x000ee400080010ff */
[----:B---3--:R-:W-:Y:S05]  /*75a0*/  @!P0 BRA `(.L_x_76) ;  /* 0xfffffffc00f08947 */ /* 0x008fea000383ffff */
[----:B------:R-:W-:Y:S05]  /*75b0*/  BRA `(.L_x_132) ;  /* 0xffffffc8002c7947 */ /* 0x000fea000383ffff */
.L_x_79:
[----:B-1----:R-:W-:Y:S07]  /*75c0*/  MOV R0, UR17 ;  /* 0x0000001100007c02 */ /* 0x002fee0008000f00 */
.L_x_133:
[----:B-1----:R1:W2:Y:S02]  /*75d0*/  SYNCS.PHASECHK.TRANS64.TRYWAIT P2, [R0+URZ+0x68], R7 ;  /* 0x00006807000075a7 */ /* 0x0022a400080411ff */
[----:B--2---:R-:W-:Y:S05]  /*75e0*/  @!P2 NANOSLEEP.SYNCS 0x989680 ;  /* 0x009896800000a95d */ /* 0x004fea0003900000 */
[----:B------:R-:W2:Y:S02]  /*75f0*/  @!P2 SYNCS.PHASECHK.TRANS64 P2, [R0+URZ+0x68], R7 ;  /* 0x000068070000a5a7 */ /* 0x000ea400080410ff */
[----:B--2---:R-:W-:Y:S05]  /*7600*/  @!P2 BRA `(.L_x_133) ;  /* 0xfffffffc00f0a947 */ /* 0x004fea000383ffff */
[----:B------:R-:W-:Y:S05]  /*7610*/  BRA `(.L_x_78) ;  /* 0xffffffcc008c7947 */ /* 0x000fea000383ffff */
.L_x_82:
[----:B-1----:R-:W-:Y:S07]  /*7620*/  MOV R0, UR17 ;  /* 0x0000001100007c02 */ /* 0x002fee0008000f00 */
.L_x_134:
[----:B-1----:R1:W2:Y:S02]  /*7630*/  SYNCS.PHASECHK.TRANS64.TRYWAIT P0, [R0+URZ+0x58], R6 ;  /* 0x00005806000075a7 */ /* 0x0022a400080011ff */
[----:B--2---:R-:W-:Y:S05]  /*7640*/  @!P0 NANOSLEEP.SYNCS 0x989680 ;  /* 0x009896800000895d */ /* 0x004fea0003900000 */
[----:B------:R-:W2:Y:S02]  /*7650*/  @!P0 SYNCS.PHASECHK.TRANS64 P0, [R0+URZ+0x58], R6 ;  /* 0x00005806000085a7 */ /* 0x000ea400080010ff */
[----:B--2---:R-:W-:Y:S05]  /*7660*/  @!P0 BRA `(.L_x_134) ;  /* 0xfffffffc00f08947 */ /* 0x004fea000383ffff */
[----:B------:R-:W-:Y:S05]  /*7670*/  BRA `(.L_x_135) ;  /* 0xffffffcc00dc7947 */ /* 0x000fea000383ffff */
.L_x_85:
[----:B---3--:R3:W4:Y:S02]  /*7680*/  SYNCS.PHASECHK.TRANS64.TRYWAIT P0, [R3+URZ+0x70], R0 ;  /* 0x00007000030075a7 */ /* 0x00872400080011ff */
[----:B----4-:R-:W-:Y:S05]  /*7690*/  @!P0 NANOSLEEP.SYNCS 0x989680 ;  /* 0x009896800000895d */ /* 0x010fea0003900000 */
[----:B------:R-:W4:Y:S02]  /*76a0*/  @!P0 SYNCS.PHASECHK.TRANS64 P0, [R3+URZ+0x70], R0 ;  /* 0x00007000030085a7 */ /* 0x000f2400080010ff */
[----:B----4-:R-:W-:Y:S05]  /*76b0*/  @!P0 BRA `(.L_x_85) ;  /* 0xfffffffc00f08947 */ /* 0x010fea000383ffff */
[----:B------:R-:W-:Y:S05]  /*76c0*/  BRA `(.L_x_136) ;  /* 0xffffffd4001c7947 */ /* 0x000fea000383ffff */
.L_x_96:
[----:B-1----:R-:W-:Y:S04]  /*76d0*/  MOV R0, UR44 ;  /* 0x0000002c00007c02 */ /* 0x002fe80008000f00 */
[----:B------:R1:W2:Y:S03]  /*76e0*/  SYNCS.PHASECHK.TRANS64.TRYWAIT P1, [R0+URZ+0x50], R3 ;  /* 0x00005003000075a7 */ /* 0x0002a600080211ff */
[----:B--2---:R-:W-:Y:S05]  /*76f0*/  @!P1 NANOSLEEP.SYNCS 0x989680 ;  /* 0x009896800000995d */ /* 0x004fea0003900000 */
[----:B------:R-:W2:Y:S02]  /*7700*/  @!P1 SYNCS.PHASECHK.TRANS64 P1, [R0+URZ+0x50], R3 ;  /* 0x00005003000095a7 */ /* 0x000ea400080210ff */
[----:B--2---:R-:W-:Y:S05]  /*7710*/  @!P1 BRA `(.L_x_96) ;  /* 0xfffffffc00ec9947 */ /* 0x004fea000383ffff */
[----:B------:R-:W-:Y:S05]  /*7720*/  BRA `(.L_x_95) ;  /* 0xffffffe000747947 */ /* 0x000fea000383ffff */
.L_x_98:
[----:B------:R1:W1:Y:S02]  /*7730*/  SYNCS.PHASECHK.TRANS64.TRYWAIT P1, [R22+URZ+0x90], R4 ;  /* 0x00009004160075a7 */ /* 0x00026400080211ff */
[----:B-1----:R-:W-:Y:S05]  /*7740*/  @!P1 NANOSLEEP.SYNCS 0x989680 ;  /* 0x009896800000995d */ /* 0x002fea0003900000 */
[----:B------:R-:W1:Y:S02]  /*7750*/  @!P1 SYNCS.PHASECHK.TRANS64 P1, [R22+URZ+0x90], R4 ;  /* 0x00009004160095a7 */ /* 0x000e6400080210ff */
[----:B-1----:R-:W-:Y:S05]  /*7760*/  @!P1 BRA `(.L_x_98) ;  /* 0xfffffffc00f09947 */ /* 0x002fea000383ffff */
[----:B------:R-:W-:Y:S05]  /*7770*/  BRA `(.L_x_97) ;  /* 0xffffffe000b87947 */ /* 0x000fea000383ffff */
        .weak           $__internal_0_$__cuda_sm10x_tcgen05_guardrail_trap_col_being_dealloced_not_returned_by_alloc
        .type           $__internal_0_$__cuda_sm10x_tcgen05_guardrail_trap_col_being_dealloced_not_returned_by_alloc,@function
        .size           $__internal_0_$__cuda_sm10x_tcgen05_guardrail_trap_col_being_dealloced_not_returned_by_alloc,($__internal_1_$__cuda_sm10x_tcgen05_guardrail_trap_phase_invalid_during_alloc - $__internal_0_$__cuda_sm10x_tcgen05_guardrail_trap_col_being_dealloced_not_returned_by_alloc)
$__internal_0_$__cuda_sm10x_tcgen05_guardrail_trap_col_being_dealloced_not_returned_by_alloc:
[----:B------:R-:W-:Y:S05]  /*7780*/  BPT.TRAP 0x1 ;  /* 0x000000040000795c */ /* 0x000fea0000300000 */
[----:B------:R-:W-:-:S04]  /*7790*/  HFMA2 R3, -RZ, RZ, 0, 0 ;  /* 0x00000000ff037431 */ /* 0x000fc800000001ff */
[----:B------:R-:W-:Y:S05]  /*77a0*/  RET.REL.NODEC R2 `(_ZN7cutlass13device_kernelINS_4gemm6kernel13GemmUniversalIN4cute5tupleIJiiiiEEENS1_10collective13CollectiveMmaINS1_35MainloopSm100TmaUmmaWarpSpecializedILi5ELi2ELi4ENS5_IJNS4_1CILi1EEENSA_ILi2EEESB_EEEEENS5_IJNSA_ILi128EEENSA_ILi64EEENSA_ILi32EEEEEENS_12float_e5m2_tENS5_IJlSB_lEEESJ_SK_NS4_8TiledMMAINS4_8MMA_AtomIJNS4_10MMA_TraitsINS4_19SM100_MMA_F8F6F4_SSEJSJ_SJ_fSF_SG_NS4_17integral_constantINS4_4UMMA5MajorELSR_0EEESS_NSP_INSQ_7ScaleInELST_0EEESU_EEEEEENS4_6LayoutINS5_IJSB_SB_SB_EEENS5_IJNSA_ILi0EEESZ_SZ_EEEEENS5_IJNS4_10UnderscoreES12_S12_EEEEENS4_23SM90_TMA_LOAD_MULTICASTENS4_14ComposedLayoutINS4_7SwizzleILi1ELi4ELi3EEENS4_18smem_ptr_flag_bitsILi8EEENSX_INS5_IJNSA_ILi8EEESH_EEENS5_IJSH_SB_EEEEEEEvNS4_8identityENS4_13SM90_TMA_LOADES1F_vS1G_EENS_8epilogue10collective18CollectiveEpilogueINS1J_23Sm100TmaWarpSpecializedILi1ELi1ELi64ELb0ELb0EEEJSI_NS5_IJNSX_ISF_SB_EENSX_ISG_SB_EEEEESJ_SK_SJ_SK_NS1J_6fusion15FusionCallbacksIS1N_NS1R_17LinearCombinationISJ_fSJ_fLNS_15FloatRoundStyleE2EEESI_S1Q_JEEENS4_5SM1004TMEM4LOAD26SM100_TMEM_LOAD_32dp32b64xES1H_NS16_INS17_ILi2ELi4ELi3EEES1A_NSX_INS5_IJS1B_SG_EEENS5_IJSG_SB_EEEEEEENS4_39AutoVectorizingCopyWithAssumedAlignmentILi128EEENS4_14SM90_TMA_STOREES25_S27_S27_EEEvvEEEEvNT_6ParamsE) ;  /* 0xffffff8802147950 */ /* 0x000fea0003c3ffff */
        .weak           $__internal_1_$__cuda_sm10x_tcgen05_guardrail_trap_phase_invalid_during_alloc
        .type           $__internal_1_$__cuda_sm10x_tcgen05_guardrail_trap_phase_invalid_during_alloc,@function
        .size           $__internal_1_$__cuda_sm10x_tcgen05_guardrail_trap_phase_invalid_during_alloc,($__internal_2_$__cuda_sm10x_tcgen05_guardrail_trap_unallocated_columns_being_dealloced - $__internal_1_$__cuda_sm10x_tcgen05_guardrail_trap_phase_invalid_during_alloc)
$__internal_1_$__cuda_sm10x_tcgen05_guardrail_trap_phase_invalid_during_alloc:
[----:B------:R-:W-:Y:S05]  /*77b0*/  BPT.TRAP 0x1 ;  /* 0x000000040000795c */ /* 0x000fea0000300000 */
[----:B------:R-:W-:-:S04]  /*77c0*/  MOV R5, 0x0 ;  /* 0x0000000000057802 */ /* 0x000fc80000000f00 */
[----:B------:R-:W-:Y:S05]  /*77d0*/  RET.REL.NODEC R4 `(_ZN7cutlass13device_kernelINS_4gemm6kernel13GemmUniversalIN4cute5tupleIJiiiiEEENS1_10collective13CollectiveMmaINS1_35MainloopSm100TmaUmmaWarpSpecializedILi5ELi2ELi4ENS5_IJNS4_1CILi1EEENSA_ILi2EEESB_EEEEENS5_IJNSA_ILi128EEENSA_ILi64EEENSA_ILi32EEEEEENS_12float_e5m2_tENS5_IJlSB_lEEESJ_SK_NS4_8TiledMMAINS4_8MMA_AtomIJNS4_10MMA_TraitsINS4_19SM100_MMA_F8F6F4_SSEJSJ_SJ_fSF_SG_NS4_17integral_constantINS4_4UMMA5MajorELSR_0EEESS_NSP_INSQ_7ScaleInELST_0EEESU_EEEEEENS4_6LayoutINS5_IJSB_SB_SB_EEENS5_IJNSA_ILi0EEESZ_SZ_EEEEENS5_IJNS4_10UnderscoreES12_S12_EEEEENS4_23SM90_TMA_LOAD_MULTICASTENS4_14ComposedLayoutINS4_7SwizzleILi1ELi4ELi3EEENS4_18smem_ptr_flag_bitsILi8EEENSX_INS5_IJNSA_ILi8EEESH_EEENS5_IJSH_SB_EEEEEEEvNS4_8identityENS4_13SM90_TMA_LOADES1F_vS1G_EENS_8epilogue10collective18CollectiveEpilogueINS1J_23Sm100TmaWarpSpecializedILi1ELi1ELi64ELb0ELb0EEEJSI_NS5_IJNSX_ISF_SB_EENSX_ISG_SB_EEEEESJ_SK_SJ_SK_NS1J_6fusion15FusionCallbacksIS1N_NS1R_17LinearCombinationISJ_fSJ_fLNS_15FloatRoundStyleE2EEESI_S1Q_JEEENS4_5SM1004TMEM4LOAD26SM100_TMEM_LOAD_32dp32b64xES1H_NS16_INS17_ILi2ELi4ELi3EEES1A_NSX_INS5_IJS1B_SG_EEENS5_IJSG_SB_EEEEEEENS4_39AutoVectorizingCopyWithAssumedAlignmentILi128EEENS4_14SM90_TMA_STOREES25_S27_S27_EEEvvEEEEvNT_6ParamsE) ;  /* 0xffffff8804087950 */ /* 0x000fea0003c3ffff */
        .weak           $__internal_2_$__cuda_sm10x_tcgen05_guardrail_trap_unallocated_columns_being_dealloced
        .type           $__internal_2_$__cuda_sm10x_tcgen05_guardrail_trap_unallocated_columns_being_dealloced,@function
        .size           $__internal_2_$__cuda_sm10x_tcgen05_guardrail_trap_unallocated_columns_being_dealloced,(.L_x_138 - $__internal_2_$__cuda_sm10x_tcgen05_guardrail_trap_unallocated_columns_being_dealloced)
$__internal_2_$__cuda_sm10x_tcgen05_guardrail_trap_unallocated_columns_being_dealloced:
[----:B------:R-:W-:Y:S05]  /*77e0*/  BPT.TRAP 0x1 ;  /* 0x000000040000795c */ /* 0x000fea0000300000 */
[----:B------:R-:W-:-:S04]  /*77f0*/  HFMA2 R3, -RZ, RZ, 0, 0 ;  /* 0x00000000ff037431 */ /* 0x000fc800000001ff */
[----:B------:R-:W-:Y:S05]  /*7800*/  RET.REL.NODEC R2 `(_ZN7cutlass13device_kernelINS_4gemm6kernel13GemmUniversalIN4cute5tupleIJiiiiEEENS1_10collective13CollectiveMmaINS1_35MainloopSm100TmaUmmaWarpSpecializedILi5ELi2ELi4ENS5_IJNS4_1CILi1EEENSA_ILi2EEESB_EEEEENS5_IJNSA_ILi128EEENSA_ILi64EEENSA_ILi32EEEEEENS_12float_e5m2_tENS5_IJlSB_lEEESJ_SK_NS4_8TiledMMAINS4_8MMA_AtomIJNS4_10MMA_TraitsINS4_19SM100_MMA_F8F6F4_SSEJSJ_SJ_fSF_SG_NS4_17integral_constantINS4_4UMMA5MajorELSR_0EEESS_NSP_INSQ_7ScaleInELST_0EEESU_EEEEEENS4_6LayoutINS5_IJSB_SB_SB_EEENS5_IJNSA_ILi0EEESZ_SZ_EEEEENS5_IJNS4_10UnderscoreES12_S12_EEEEENS4_23SM90_TMA_LOAD_MULTICASTENS4_14ComposedLayoutINS4_7SwizzleILi1ELi4ELi3EEENS4_18smem_ptr_flag_bitsILi8EEENSX_INS5_IJNSA_ILi8EEESH_EEENS5_IJSH_SB_EEEEEEEvNS4_8identityENS4_13SM90_TMA_LOADES1F_vS1G_EENS_8epilogue10collective18CollectiveEpilogueINS1J_23Sm100TmaWarpSpecializedILi1ELi1ELi64ELb0ELb0EEEJSI_NS5_IJNSX_ISF_SB_EENSX_ISG_SB_EEEEESJ_SK_SJ_SK_NS1J_6fusion15FusionCallbacksIS1N_NS1R_17LinearCombinationISJ_fSJ_fLNS_15FloatRoundStyleE2EEESI_S1Q_JEEENS4_5SM1004TMEM4LOAD26SM100_TMEM_LOAD_32dp32b64xES1H_NS16_INS17_ILi2ELi4ELi3EEES1A_NSX_INS5_IJS1B_SG_EEENS5_IJSG_SB_EEEEEEENS4_39AutoVectorizingCopyWithAssumedAlignmentILi128EEENS4_14SM90_TMA_STOREES25_S27_S27_EEEvvEEEEvNT_6ParamsE) ;  /* 0xffffff8402fc7950 */ /* 0x000fea0003c3ffff */
.L_x_137:
[----:B------:R-:W-:-:S00]  /*7810*/  BRA `(.L_x_137) ;  /* 0xfffffffc00fc7947 */ /* 0x000fc0000383ffff */
[----:B------:R-:W-:-:S00]  /*7820*/  NOP ;  /* 0x0000000000007918 */ /* 0x000fc00000000000 */
        /* <DEDUP_REMOVED lines=13> */
.L_x_138:


//--------------------- .nv.global.init           --------------------------
	.section	.nv.global.init,"aw",@progbits
.nv.global.init:
	.type		$str$27,@object
	.size		$str$27,($str$28 - $str$27)
$str$27:
        /*0000*/ 	.byte	0x28, 0x61, 0x64, 0x64, 0x72, 0x65, 0x73, 0x73, 0x20, 0x26, 0x20, 0x6d, 0x61, 0x73, 0x6b, 0x29
        /*0010*/ 	.byte	0x20, 0x3d, 0x3d, 0x20, 0x30, 0x00
	.type		$str$28,@object
	.size		$str$28,($str$26 - $str$28)
$str$28:
        /*0016*/ 	.byte	0x2f, 0x74, 0x6d, 0x70, 0x2f, 0x63, 0x75, 0x74, 0x6c, 0x61, 0x73, 0x73, 0x5f, 0x73, 0x77, 0x65
        /*0026*/ 	.byte	0x65, 0x70, 0x5f, 0x73, 0x72, 0x63, 0x2f, 0x69, 0x6e, 0x63, 0x6c, 0x75, 0x64, 0x65, 0x2f, 0x63
        /*0036*/ 	.byte	0x75, 0x74, 0x65, 0x2f, 0x70, 0x6f, 0x69, 0x6e, 0x74, 0x65, 0x72, 0x5f, 0x66, 0x6c, 0x61, 0x67
        /*0046*/ 	.byte	0x67, 0x65, 0x64, 0x2e, 0x68, 0x70, 0x70, 0x00
	.type		$str$26,@object
	.size		$str$26,($str$25 - $str$26)
$str$26:
        /*004e*/ 	.byte	0x2f, 0x74, 0x6d, 0x70, 0x2f, 0x63, 0x75, 0x74, 0x6c, 0x61, 0x73, 0x73, 0x5f, 0x73, 0x77, 0x65
        /*005e*/ 	.byte	0x65, 0x70, 0x5f, 0x73, 0x72, 0x63, 0x2f, 0x69, 0x6e, 0x63, 0x6c, 0x75, 0x64, 0x65, 0x2f, 0x63
        /*006e*/ 	.byte	0x75, 0x74, 0x65, 0x2f, 0x61, 0x74, 0x6f, 0x6d, 0x2f, 0x63, 0x6f, 0x70, 0x79, 0x5f, 0x74, 0x72
        /*007e*/ 	.byte	0x61, 0x69, 0x74, 0x73, 0x5f, 0x73, 0x6d, 0x31, 0x30, 0x30, 0x2e, 0x68, 0x70, 0x70, 0x00
	.type		$str$25,@object
	.size		$str$25,(__unnamed_1 - $str$25)
$str$25:
        /*008d*/ 	.byte	0x28, 0x28, 0x75, 0x69, 0x6e, 0x74, 0x33, 0x32, 0x5f, 0x74, 0x28, 0x74, 0x68, 0x72, 0x65, 0x61
        /*009d*/ 	.byte	0x64, 0x49, 0x64, 0x78, 0x2e, 0x78, 0x29, 0x20, 0x2f, 0x20, 0x33, 0x32, 0x29, 0x20, 0x25, 0x20
        /*00ad*/ 	.byte	0x34, 0x29, 0x20, 0x3d, 0x3d, 0x20, 0x28, 0x28, 0x28, 0x74, 0x6d, 0x65, 0x6d, 0x5f, 0x61, 0x64
        /*00bd*/ 	.byte	0x64, 0x72, 0x20, 0x3e, 0x3e, 0x20, 0x31, 0x36, 0x29, 0x20, 0x2f, 0x20, 0x33, 0x32, 0x29, 0x20
        /*00cd*/ 	.byte	0x25, 0x20, 0x34, 0x29, 0x00
	.type		__unnamed_1,@object
	.size		__unnamed_1,(__unnamed_2 - __unnamed_1)
__unnamed_1:
        /*00d2*/ 	.byte	0x61, 0x75, 0x74, 0x6f, 0x20, 0x63, 0x75, 0x74, 0x65, 0x3a, 0x3a, 0x61, 0x73, 0x5f, 0x70, 0x6f
        /* <DEDUP_REMOVED lines=24> */
        /*0262*/ 	.byte	0x43, 0x3c, 0x38, 0x31, 0x39, 0x32, 0x3e, 0x3e, 0x3e, 0x3e, 0x5d, 0x00
	.type		__unnamed_2,@object
	.size		__unnamed_2,(.L_2 - __unnamed_2)
__unnamed_2:
        /* <DEDUP_REMOVED lines=42> */
        /*050e*/ 	.byte	0x3e, 0x3e, 0x3e, 0x3e, 0x5d, 0x00
.L_2:


//--------------------- .nv.shared._ZN7cutlass13device_kernelINS_4gemm6kernel13GemmUniversalIN4cute5tupleIJiiiiEEENS1_10collective13CollectiveMmaINS1_35MainloopSm100TmaUmmaWarpSpecializedILi5ELi2ELi4ENS5_IJNS4_1CILi1EEENSA_ILi2EEESB_EEEEENS5_IJNSA_ILi128EEENSA_ILi64EEENSA_ILi32EEEEEENS_12float_e5m2_tENS5_IJlSB_lEEESJ_SK_NS4_8TiledMMAINS4_8MMA_AtomIJNS4_10MMA_TraitsINS4_19SM100_MMA_F8F6F4_SSEJSJ_SJ_fSF_SG_NS4_17integral_constantINS4_4UMMA5MajorELSR_0EEESS_NSP_INSQ_7ScaleInELST_0EEESU_EEEEEENS4_6LayoutINS5_IJSB_SB_SB_EEENS5_IJNSA_ILi0EEESZ_SZ_EEEEENS5_IJNS4_10UnderscoreES12_S12_EEEEENS4_23SM90_TMA_LOAD_MULTICASTENS4_14ComposedLayoutINS4_7SwizzleILi1ELi4ELi3EEENS4_18smem_ptr_flag_bitsILi8EEENSX_INS5_IJNSA_ILi8EEESH_EEENS5_IJSH_SB_EEEEEEEvNS4_8identityENS4_13SM90_TMA_LOADES1F_vS1G_EENS_8epilogue10collective18CollectiveEpilogueINS1J_23Sm100TmaWarpSpecializedILi1ELi1ELi64ELb0ELb0EEEJSI_NS5_IJNSX_ISF_SB_EENSX_ISG_SB_EEEEESJ_SK_SJ_SK_NS1J_6fusion15FusionCallbacksIS1N_NS1R_17LinearCombinationISJ_fSJ_fLNS_15FloatRoundStyleE2EEESI_S1Q_JEEENS4_5SM1004TMEM4LOAD26SM100_TMEM_LOAD_32dp32b64xES1H_NS16_INS17_ILi2ELi4ELi3EEES1A_NSX_INS5_IJS1B_SG_EEENS5_IJSG_SB_EEEEEEENS4_39AutoVectorizingCopyWithAssumedAlignmentILi128EEENS4_14SM90_TMA_STOREES25_S27_S27_EEEvvEEEEvNT_6ParamsE --------------------------
	.section	.nv.shared._ZN7cutlass13device_kernelINS_4gemm6kernel13GemmUniversalIN4cute5tupleIJiiiiEEENS1_10collective13CollectiveMmaINS1_35MainloopSm100TmaUmmaWarpSpecializedILi5ELi2ELi4ENS5_IJNS4_1CILi1EEENSA_ILi2EEESB_EEEEENS5_IJNSA_ILi128EEENSA_ILi64EEENSA_ILi32EEEEEENS_12float_e5m2_tENS5_IJlSB_lEEESJ_SK_NS4_8TiledMMAINS4_8MMA_AtomIJNS4_10MMA_TraitsINS4_19SM100_MMA_F8F6F4_SSEJSJ_SJ_fSF_SG_NS4_17integral_constantINS4_4UMMA5MajorELSR_0EEESS_NSP_INSQ_7ScaleInELST_0EEESU_EEEEEENS4_6LayoutINS5_IJSB_SB_SB_EEENS5_IJNSA_ILi0EEESZ_SZ_EEEEENS5_IJNS4_10UnderscoreES12_S12_EEEEENS4_23SM90_TMA_LOAD_MULTICASTENS4_14ComposedLayoutINS4_7SwizzleILi1ELi4ELi3EEENS4_18smem_ptr_flag_bitsILi8EEENSX_INS5_IJNSA_ILi8EEESH_EEENS5_IJSH_SB_EEEEEEEvNS4_8identityENS4_13SM90_TMA_LOADES1F_vS1G_EENS_8epilogue10collective18CollectiveEpilogueINS1J_23Sm100TmaWarpSpecializedILi1ELi1ELi64ELb0ELb0EEEJSI_NS5_IJNSX_ISF_SB_EENSX_ISG_SB_EEEEESJ_SK_SJ_SK_NS1J_6fusion15FusionCallbacksIS1N_NS1R_17LinearCombinationISJ_fSJ_fLNS_15FloatRoundStyleE2EEESI_S1Q_JEEENS4_5SM1004TMEM4LOAD26SM100_TMEM_LOAD_32dp32b64xES1H_NS16_INS17_ILi2ELi4ELi3EEES1A_NSX_INS5_IJS1B_SG_EEENS5_IJSG_SB_EEEEEEENS4_39AutoVectorizingCopyWithAssumedAlignmentILi128EEENS4_14SM90_TMA_STOREES25_S27_S27_EEEvvEEEEvNT_6ParamsE,"aw",@nobits
	.sectionflags	@""
	.align	16
	.zero		1024


//--------------------- .nv.shared.reserved.0     --------------------------
	.section	.nv.shared.reserved.0,"aw",@nobits
	.weak		__nv_reservedSMEM_offset_0_alias
	.size		__nv_reservedSMEM_offset_0_alias, 0, 64
	.other		__nv_reservedSMEM_offset_0_alias,@"STO_CUDA_RESERVED_SHARED STV_DEFAULT"
__nv_reservedSMEM_offset_0_alias:
	.zero		0
.nv.shared.reserved.0:
	.zero		64
	.weak		__nv_reservedSMEM_tcgen05_partition
	.type		__nv_reservedSMEM_tcgen05_partition,@object
	.size		__nv_reservedSMEM_tcgen05_partition,(.L_0 - __nv_reservedSMEM_tcgen05_partition)
__nv_reservedSMEM_tcgen05_partition:
	.zero		32
.L_0:


//--------------------- .nv.global                --------------------------
	.section	.nv.global,"aw",@nobits
.nv.global:
	.type		_ZN39_INTERNAL_706c82d1_4_k_cu_fcf47b2b_96034cute1_E,@object
	.size		_ZN39_INTERNAL_706c82d1_4_k_cu_fcf47b2b_96034cute1_E,(_ZN39_INTERNAL_706c82d1_4_k_cu_fcf47b2b_96034cuda3std3__45__cpo6cbeginE - _ZN39_INTERNAL_706c82d1_4_k_cu_fcf47b2b_96034cute1_E)
_ZN39_INTERNAL_706c82d1_4_k_cu_fcf47b2b_96034cute1_E:
	.zero		1
	.type		_ZN39_INTERNAL_706c82d1_4_k_cu_fcf47b2b_96034cuda3std3__45__cpo6cbeginE,@object
	.size		_ZN39_INTERNAL_706c82d1_4_k_cu_fcf47b2b_96034cuda3std3__45__cpo6cbeginE,(_ZN39_INTERNAL_706c82d1_4_k_cu_fcf47b2b_96034cuda3std3__48in_placeE - _ZN39_INTERNAL_706c82d1_4_k_cu_fcf47b2b_96034cuda3std3__45__cpo6cbeginE)
_ZN39_INTERNAL_706c82d1_4_k_cu_fcf47b2b_96034cuda3std3__45__cpo6cbeginE:
	.zero		1
	.type		_ZN39_INTERNAL_706c82d1_4_k_cu_fcf47b2b_96034cuda3std3__48in_placeE,@object
	.size		_ZN39_INTERNAL_706c82d1_4_k_cu_fcf47b2b_96034cuda3std3__48in_placeE,(_ZN39_INTERNAL_706c82d1_4_k_cu_fcf47b2b_96034cuda3std6ranges3__45__cpo9iter_moveE - _ZN39_INTERNAL_706c82d1_4_k_cu_fcf47b2b_96034cuda3std3__48in_placeE)
_ZN39_INTERNAL_706c82d1_4_k_cu_fcf47b2b_96034cuda3std3__48in_placeE:
	.zero		1
	.type		_ZN39_INTERNAL_706c82d1_4_k_cu_fcf47b2b_96034cuda3std6ranges3__45__cpo9iter_moveE,@object
	.size		_ZN39_INTERNAL_706c82d1_4_k_cu_fcf47b2b_96034cuda3std6ranges3__45__cpo9iter_moveE,(_ZN39_INTERNAL_706c82d1_4_k_cu_fcf47b2b_96034cuda3std3__45__cpo5beginE - _ZN39_INTERNAL_706c82d1_4_k_cu_fcf47b2b_96034cuda3std6ranges3__45__cpo9iter_moveE)
_ZN39_INTERNAL_706c82d1_4_k_cu_fcf47b2b_96034cuda3std6ranges3__45__cpo9iter_moveE:
	.zero		1
	.type		_ZN39_INTERNAL_706c82d1_4_k_cu_fcf47b2b_96034cuda3std3__45__cpo5beginE,@object
	.size		_ZN39_INTERNAL_706c82d1_4_k_cu_fcf47b2b_96034cuda3std3__45__cpo5beginE,(_ZN39_INTERNAL_706c82d1_4_k_cu_fcf47b2b_96034cuda3std3__441_GLOBAL__N__706c82d1_4_k_cu_fcf47b2b_96036ignoreE - _ZN39_INTERNAL_706c82d1_4_k_cu_fcf47b2b_96034cuda3std3__45__cpo5beginE)
_ZN39_INTERNAL_706c82d1_4_k_cu_fcf47b2b_96034cuda3std3__45__cpo5beginE:
	.zero		1
	.type		_ZN39_INTERNAL_706c82d1_4_k_cu_fcf47b2b_96034cuda3std3__441_GLOBAL__N__706c82d1_4_k_cu_fcf47b2b_96036ignoreE,@object
	.size		_ZN39_INTERNAL_706c82d1_4_k_cu_fcf47b2b_96034cuda3std3__441_GLOBAL__N__706c82d1_4_k_cu_fcf47b2b_96036ignoreE,(_ZN39_INTERNAL_706c82d1_4_k_cu_fcf47b2b_96034cute7productE - _ZN39_INTERNAL_706c82d1_4_k_cu_fcf47b2b_96034cuda3std3__441_GLOBAL__N__706c82d1_4_k_cu_fcf47b2b_96036ignoreE)
_ZN39_INTERNAL_706c82d1_4_k_cu_fcf47b2b_96034cuda3std3__441_GLOBAL__N__706c82d1_4_k_cu_fcf47b2b_96036ignoreE:
	.zero		1
	.type		_ZN39_INTERNAL_706c82d1_4_k_cu_fcf47b2b_96034cute7productE,@object
	.size		_ZN39_INTERNAL_706c82d1_4_k_cu_fcf47b2b_96034cute7productE,(_ZN39_INTERNAL_706c82d1_4_k_cu_fcf47b2b_96034cuda3std3__45__cpo3endE - _ZN39_INTERNAL_706c82d1_4_k_cu_fcf47b2b_96034cute7productE)
_ZN39_INTERNAL_706c82d1_4_k_cu_fcf47b2b_96034cute7productE:
	.zero		1
	.type		_ZN39_INTERNAL_706c82d1_4_k_cu_fcf47b2b_96034cuda3std3__45__cpo3endE,@object
	.size		_ZN39_INTERNAL_706c82d1_4_k_cu_fcf47b2b_96034cuda3std3__45__cpo3endE,(_ZN39_INTERNAL_706c82d1_4_k_cu_fcf47b2b_96034cuda3std3__419piecewise_constructE - _ZN39_INTERNAL_706c82d1_4_k_cu_fcf47b2b_96034cuda3std3__45__cpo3endE)
_ZN39_INTERNAL_706c82d1_4_k_cu_fcf47b2b_96034cuda3std3__45__cpo3endE:
	.zero		1
	.type		_ZN39_INTERNAL_706c82d1_4_k_cu_fcf47b2b_96034cuda3std3__419piecewise_constructE,@object
	.size		_ZN39_INTERNAL_706c82d1_4_k_cu_fcf47b2b_96034cuda3std3__419piecewise_constructE,(_ZN39_INTERNAL_706c82d1_4_k_cu_fcf47b2b_96034cuda3std3__45__cpo4cendE - _ZN39_INTERNAL_706c82d1_4_k_cu_fcf47b2b_96034cuda3std3__419piecewise_constructE)
_ZN39_INTERNAL_706c82d1_4_k_cu_fcf47b2b_96034cuda3std3__419piecewise_constructE:
	.zero		1
	.type		_ZN39_INTERNAL_706c82d1_4_k_cu_fcf47b2b_96034cuda3std3__45__cpo4cendE,@object
	.size		_ZN39_INTERNAL_706c82d1_4_k_cu_fcf47b2b_96034cuda3std3__45__cpo4cendE,(_ZN39_INTERNAL_706c82d1_4_k_cu_fcf47b2b_96034cuda3std6ranges3__45__cpo4swapE - _ZN39_INTERNAL_706c82d1_4_k_cu_fcf47b2b_96034cuda3std3__45__cpo4cendE)
_ZN39_INTERNAL_706c82d1_4_k_cu_fcf47b2b_96034cuda3std3__45__cpo4cendE:
	.zero		1
	.type		_ZN39_INTERNAL_706c82d1_4_k_cu_fcf47b2b_96034cuda3std6ranges3__45__cpo4swapE,@object
	.size		_ZN39_INTERNAL_706c82d1_4_k_cu_fcf47b2b_96034cuda3std6ranges3__45__cpo4swapE,(.L_10 - _ZN39_INTERNAL_706c82d1_4_k_cu_fcf47b2b_96034cuda3std6ranges3__45__cpo4swapE)
_ZN39_INTERNAL_706c82d1_4_k_cu_fcf47b2b_96034cuda3std6ranges3__45__cpo4swapE:
	.zero		1
.L_10:


//--------------------- .nv.constant0._ZN7cutlass13device_kernelINS_4gemm6kernel13GemmUniversalIN4cute5tupleIJiiiiEEENS1_10collective13CollectiveMmaINS1_35MainloopSm100TmaUmmaWarpSpecializedILi5ELi2ELi4ENS5_IJNS4_1CILi1EEENSA_ILi2EEESB_EEEEENS5_IJNSA_ILi128EEENSA_ILi64EEENSA_ILi32EEEEEENS_12float_e5m2_tENS5_IJlSB_lEEESJ_SK_NS4_8TiledMMAINS4_8MMA_AtomIJNS4_10MMA_TraitsINS4_19SM100_MMA_F8F6F4_SSEJSJ_SJ_fSF_SG_NS4_17integral_constantINS4_4UMMA5MajorELSR_0EEESS_NSP_INSQ_7ScaleInELST_0EEESU_EEEEEENS4_6LayoutINS5_IJSB_SB_SB_EEENS5_IJNSA_ILi0EEESZ_SZ_EEEEENS5_IJNS4_10UnderscoreES12_S12_EEEEENS4_23SM90_TMA_LOAD_MULTICASTENS4_14ComposedLayoutINS4_7SwizzleILi1ELi4ELi3EEENS4_18smem_ptr_flag_bitsILi8EEENSX_INS5_IJNSA_ILi8EEESH_EEENS5_IJSH_SB_EEEEEEEvNS4_8identityENS4_13SM90_TMA_LOADES1F_vS1G_EENS_8epilogue10collective18CollectiveEpilogueINS1J_23Sm100TmaWarpSpecializedILi1ELi1ELi64ELb0ELb0EEEJSI_NS5_IJNSX_ISF_SB_EENSX_ISG_SB_EEEEESJ_SK_SJ_SK_NS1J_6fusion15FusionCallbacksIS1N_NS1R_17LinearCombinationISJ_fSJ_fLNS_15FloatRoundStyleE2EEESI_S1Q_JEEENS4_5SM1004TMEM4LOAD26SM100_TMEM_LOAD_32dp32b64xES1H_NS16_INS17_ILi2ELi4ELi3EEES1A_NSX_INS5_IJS1B_SG_EEENS5_IJSG_SB_EEEEEEENS4_39AutoVectorizingCopyWithAssumedAlignmentILi128EEENS4_14SM90_TMA_STOREES25_S27_S27_EEEvvEEEEvNT_6ParamsE --------------------------
	.section	.nv.constant0._ZN7cutlass13device_kernelINS_4gemm6kernel13GemmUniversalIN4cute5tupleIJiiiiEEENS1_10collective13CollectiveMmaINS1_35MainloopSm100TmaUmmaWarpSpecializedILi5ELi2ELi4ENS5_IJNS4_1CILi1EEENSA_ILi2EEESB_EEEEENS5_IJNSA_ILi128EEENSA_ILi64EEENSA_ILi32EEEEEENS_12float_e5m2_tENS5_IJlSB_lEEESJ_SK_NS4_8TiledMMAINS4_8MMA_AtomIJNS4_10MMA_TraitsINS4_19SM100_MMA_F8F6F4_SSEJSJ_SJ_fSF_SG_NS4_17integral_constantINS4_4UMMA5MajorELSR_0EEESS_NSP_INSQ_7ScaleInELST_0EEESU_EEEEEENS4_6LayoutINS5_IJSB_SB_SB_EEENS5_IJNSA_ILi0EEESZ_SZ_EEEEENS5_IJNS4_10UnderscoreES12_S12_EEEEENS4_23SM90_TMA_LOAD_MULTICASTENS4_14ComposedLayoutINS4_7SwizzleILi1ELi4ELi3EEENS4_18smem_ptr_flag_bitsILi8EEENSX_INS5_IJNSA_ILi8EEESH_EEENS5_IJSH_SB_EEEEEEEvNS4_8identityENS4_13SM90_TMA_LOADES1F_vS1G_EENS_8epilogue10collective18CollectiveEpilogueINS1J_23Sm100TmaWarpSpecializedILi1ELi1ELi64ELb0ELb0EEEJSI_NS5_IJNSX_ISF_SB_EENSX_ISG_SB_EEEEESJ_SK_SJ_SK_NS1J_6fusion15FusionCallbacksIS1N_NS1R_17LinearCombinationISJ_fSJ_fLNS_15FloatRoundStyleE2EEESI_S1Q_JEEENS4_5SM1004TMEM4LOAD26SM100_TMEM_LOAD_32dp32b64xES1H_NS16_INS17_ILi2ELi4ELi3EEES1A_NSX_INS5_IJS1B_SG_EEENS5_IJSG_SB_EEEEEEENS4_39AutoVectorizingCopyWithAssumedAlignmentILi128EEENS4_14SM90_TMA_STOREES25_S27_S27_EEEvvEEEEvNT_6ParamsE,"a",@progbits
	.sectionflags	@""
	.align	4
.nv.constant0._ZN7cutlass13device_kernelINS_4gemm6kernel13GemmUniversalIN4cute5tupleIJiiiiEEENS1_10collective13CollectiveMmaINS1_35MainloopSm100TmaUmmaWarpSpecializedILi5ELi2ELi4ENS5_IJNS4_1CILi1EEENSA_ILi2EEESB_EEEEENS5_IJNSA_ILi128EEENSA_ILi64EEENSA_ILi32EEEEEENS_12float_e5m2_tENS5_IJlSB_lEEESJ_SK_NS4_8TiledMMAINS4_8MMA_AtomIJNS4_10MMA_TraitsINS4_19SM100_MMA_F8F6F4_SSEJSJ_SJ_fSF_SG_NS4_17integral_constantINS4_4UMMA5MajorELSR_0EEESS_NSP_INSQ_7ScaleInELST_0EEESU_EEEEEENS4_6LayoutINS5_IJSB_SB_SB_EEENS5_IJNSA_ILi0EEESZ_SZ_EEEEENS5_IJNS4_10UnderscoreES12_S12_EEEEENS4_23SM90_TMA_LOAD_MULTICASTENS4_14ComposedLayoutINS4_7SwizzleILi1ELi4ELi3EEENS4_18smem_ptr_flag_bitsILi8EEENSX_INS5_IJNSA_ILi8EEESH_EEENS5_IJSH_SB_EEEEEEEvNS4_8identityENS4_13SM90_TMA_LOADES1F_vS1G_EENS_8epilogue10collective18CollectiveEpilogueINS1J_23Sm100TmaWarpSpecializedILi1ELi1ELi64ELb0ELb0EEEJSI_NS5_IJNSX_ISF_SB_EENSX_ISG_SB_EEEEESJ_SK_SJ_SK_NS1J_6fusion15FusionCallbacksIS1N_NS1R_17LinearCombinationISJ_fSJ_fLNS_15FloatRoundStyleE2EEESI_S1Q_JEEENS4_5SM1004TMEM4LOAD26SM100_TMEM_LOAD_32dp32b64xES1H_NS16_INS17_ILi2ELi4ELi3EEES1A_NSX_INS5_IJS1B_SG_EEENS5_IJSG_SB_EEEEEEENS4_39AutoVectorizingCopyWithAssumedAlignmentILi128EEENS4_14SM90_TMA_STOREES25_S27_S27_EEEvvEEEEvNT_6ParamsE:
	.zero		2944


//--------------------- SYMBOLS --------------------------

	.type		.nv.reservedSmem.offset0,@object
	.size		.nv.reservedSmem.offset0,0x4
	.type		.nv.reservedSmem.cap,@object
	.size		.nv.reservedSmem.cap,0x4
	.type		__assertfail,@function
